//
// Generated by NVIDIA NVVM Compiler
//
// Compiler Build ID: CL-36424714
// Cuda compilation tools, release 13.0, V13.0.88
// Based on NVVM 20.0.0
//

.version 9.0
.target sm_100
.address_size 64

	// .globl	_cupy_pack_int8
.global .align 1 .b8 _ZN34_INTERNAL_72887fab_4_k_cu_5a65b9ae4cuda3std3__45__cpo5beginE[1];
.global .align 1 .b8 _ZN34_INTERNAL_72887fab_4_k_cu_5a65b9ae4cuda3std3__45__cpo3endE[1];
.global .align 1 .b8 _ZN34_INTERNAL_72887fab_4_k_cu_5a65b9ae4cuda3std3__45__cpo6cbeginE[1];
.global .align 1 .b8 _ZN34_INTERNAL_72887fab_4_k_cu_5a65b9ae4cuda3std3__45__cpo4cendE[1];
.global .align 1 .b8 _ZN34_INTERNAL_72887fab_4_k_cu_5a65b9ae4cuda3std3__45__cpo6rbeginE[1];
.global .align 1 .b8 _ZN34_INTERNAL_72887fab_4_k_cu_5a65b9ae4cuda3std3__45__cpo4rendE[1];
.global .align 1 .b8 _ZN34_INTERNAL_72887fab_4_k_cu_5a65b9ae4cuda3std3__45__cpo7crbeginE[1];
.global .align 1 .b8 _ZN34_INTERNAL_72887fab_4_k_cu_5a65b9ae4cuda3std3__45__cpo5crendE[1];
.global .align 1 .b8 _ZN34_INTERNAL_72887fab_4_k_cu_5a65b9ae4cuda3std3__436_GLOBAL__N__72887fab_4_k_cu_5a65b9ae6ignoreE[1];
.global .align 1 .b8 _ZN34_INTERNAL_72887fab_4_k_cu_5a65b9ae4cuda3std3__419piecewise_constructE[1];
.global .align 1 .b8 _ZN34_INTERNAL_72887fab_4_k_cu_5a65b9ae4cuda3std3__48in_placeE[1];
.global .align 1 .b8 _ZN34_INTERNAL_72887fab_4_k_cu_5a65b9ae4cuda3std3__420unreachable_sentinelE[1];
.global .align 1 .b8 _ZN34_INTERNAL_72887fab_4_k_cu_5a65b9ae4cuda3std6ranges3__45__cpo4swapE[1];
.global .align 1 .b8 _ZN34_INTERNAL_72887fab_4_k_cu_5a65b9ae4cuda3std6ranges3__45__cpo9iter_moveE[1];
.global .align 1 .b8 _ZN34_INTERNAL_72887fab_4_k_cu_5a65b9ae4cuda3std6ranges3__45__cpo5beginE[1];
.global .align 1 .b8 _ZN34_INTERNAL_72887fab_4_k_cu_5a65b9ae4cuda3std6ranges3__45__cpo3endE[1];
.global .align 1 .b8 _ZN34_INTERNAL_72887fab_4_k_cu_5a65b9ae4cuda3std6ranges3__45__cpo6cbeginE[1];
.global .align 1 .b8 _ZN34_INTERNAL_72887fab_4_k_cu_5a65b9ae4cuda3std6ranges3__45__cpo4cendE[1];
.global .align 1 .b8 _ZN34_INTERNAL_72887fab_4_k_cu_5a65b9ae4cuda3std6ranges3__45__cpo7advanceE[1];
.global .align 1 .b8 _ZN34_INTERNAL_72887fab_4_k_cu_5a65b9ae4cuda3std6ranges3__45__cpo9iter_swapE[1];
.global .align 1 .b8 _ZN34_INTERNAL_72887fab_4_k_cu_5a65b9ae4cuda3std6ranges3__45__cpo4nextE[1];
.global .align 1 .b8 _ZN34_INTERNAL_72887fab_4_k_cu_5a65b9ae4cuda3std6ranges3__45__cpo4prevE[1];
.global .align 1 .b8 _ZN34_INTERNAL_72887fab_4_k_cu_5a65b9ae4cuda3std6ranges3__45__cpo4dataE[1];
.global .align 1 .b8 _ZN34_INTERNAL_72887fab_4_k_cu_5a65b9ae4cuda3std6ranges3__45__cpo5cdataE[1];
.global .align 1 .b8 _ZN34_INTERNAL_72887fab_4_k_cu_5a65b9ae4cuda3std6ranges3__45__cpo4sizeE[1];
.global .align 1 .b8 _ZN34_INTERNAL_72887fab_4_k_cu_5a65b9ae4cuda3std6ranges3__45__cpo5ssizeE[1];
.global .align 1 .b8 _ZN34_INTERNAL_72887fab_4_k_cu_5a65b9ae4cuda3std6ranges3__45__cpo8distanceE[1];
.global .align 1 .b8 _ZN34_INTERNAL_72887fab_4_k_cu_5a65b9ae6thrust24THRUST_300001_SM_1000_NS6system6detail10sequential3seqE[1];

.visible .entry _cupy_pack_int8(
	.param .u64 _cupy_pack_int8_param_0,
	.param .u64 .ptr .align 1 _cupy_pack_int8_param_1,
	.param .u64 .ptr .align 1 _cupy_pack_int8_param_2
)
{
	.reg .pred 	%p<3>;
	.reg .b16 	%rs<3>;
	.reg .b32 	%r<10>;
	.reg .b64 	%rd<12>;

	ld.param.u64 	%rd6, [_cupy_pack_int8_param_0];
	ld.param.u64 	%rd7, [_cupy_pack_int8_param_1];
	ld.param.u64 	%rd8, [_cupy_pack_int8_param_2];
	mov.u32 	%r6, %ctaid.x;
	mov.u32 	%r1, %ntid.x;
	mov.u32 	%r7, %tid.x;
	mad.lo.s32 	%r9, %r6, %r1, %r7;
	cvt.s64.s32 	%rd11, %r9;
	setp.le.u64 	%p1, %rd6, %rd11;
	@%p1 bra 	$L__BB0_3;
	mov.u32 	%r8, %nctaid.x;
	mul.lo.s32 	%r3, %r1, %r8;
	cvta.to.global.u64 	%rd2, %rd7;
	cvta.to.global.u64 	%rd3, %rd8;
$L__BB0_2:
	add.s64 	%rd9, %rd2, %rd11;
	ld.global.nc.u8 	%rs1, [%rd9];
	cvt.u16.u8 	%rs2, %rs1;
	add.s64 	%rd10, %rd3, %rd11;
	st.global.u8 	[%rd10], %rs2;
	add.s32 	%r9, %r9, %r3;
	cvt.s64.s32 	%rd11, %r9;
	setp.gt.u64 	%p2, %rd6, %rd11;
	@%p2 bra 	$L__BB0_2;
$L__BB0_3:
	ret;

}
	// .globl	_cupy_pack_uint8
.visible .entry _cupy_pack_uint8(
	.param .u64 _cupy_pack_uint8_param_0,
	.param .u64 .ptr .align 1 _cupy_pack_uint8_param_1,
	.param .u64 .ptr .align 1 _cupy_pack_uint8_param_2
)
{
	.reg .pred 	%p<3>;
	.reg .b16 	%rs<3>;
	.reg .b32 	%r<10>;
	.reg .b64 	%rd<12>;

	ld.param.u64 	%rd6, [_cupy_pack_uint8_param_0];
	ld.param.u64 	%rd7, [_cupy_pack_uint8_param_1];
	ld.param.u64 	%rd8, [_cupy_pack_uint8_param_2];
	mov.u32 	%r6, %ctaid.x;
	mov.u32 	%r1, %ntid.x;
	mov.u32 	%r7, %tid.x;
	mad.lo.s32 	%r9, %r6, %r1, %r7;
	cvt.s64.s32 	%rd11, %r9;
	setp.le.u64 	%p1, %rd6, %rd11;
	@%p1 bra 	$L__BB1_3;
	mov.u32 	%r8, %nctaid.x;
	mul.lo.s32 	%r3, %r1, %r8;
	cvta.to.global.u64 	%rd2, %rd7;
	cvta.to.global.u64 	%rd3, %rd8;
$L__BB1_2:
	add.s64 	%rd9, %rd2, %rd11;
	ld.global.nc.u8 	%rs1, [%rd9];
	cvt.u16.u8 	%rs2, %rs1;
	add.s64 	%rd10, %rd3, %rd11;
	st.global.u8 	[%rd10], %rs2;
	add.s32 	%r9, %r9, %r3;
	cvt.s64.s32 	%rd11, %r9;
	setp.gt.u64 	%p2, %rd6, %rd11;
	@%p2 bra 	$L__BB1_2;
$L__BB1_3:
	ret;

}
	// .globl	_cupy_pack_int16
.visible .entry _cupy_pack_int16(
	.param .u64 _cupy_pack_int16_param_0,
	.param .u64 .ptr .align 1 _cupy_pack_int16_param_1,
	.param .u64 .ptr .align 1 _cupy_pack_int16_param_2
)
{
	.reg .pred 	%p<3>;
	.reg .b16 	%rs<3>;
	.reg .b32 	%r<10>;
	.reg .b64 	%rd<12>;

	ld.param.u64 	%rd6, [_cupy_pack_int16_param_0];
	ld.param.u64 	%rd7, [_cupy_pack_int16_param_1];
	ld.param.u64 	%rd8, [_cupy_pack_int16_param_2];
	mov.u32 	%r6, %ctaid.x;
	mov.u32 	%r1, %ntid.x;
	mov.u32 	%r7, %tid.x;
	mad.lo.s32 	%r9, %r6, %r1, %r7;
	cvt.s64.s32 	%rd11, %r9;
	setp.le.u64 	%p1, %rd6, %rd11;
	@%p1 bra 	$L__BB2_3;
	mov.u32 	%r8, %nctaid.x;
	mul.lo.s32 	%r3, %r1, %r8;
	cvta.to.global.u64 	%rd2, %rd7;
	cvta.to.global.u64 	%rd3, %rd8;
$L__BB2_2:
	add.s64 	%rd9, %rd2, %rd11;
	ld.global.nc.u8 	%rs1, [%rd9];
	cvt.u16.u8 	%rs2, %rs1;
	add.s64 	%rd10, %rd3, %rd11;
	st.global.u8 	[%rd10], %rs2;
	add.s32 	%r9, %r9, %r3;
	cvt.s64.s32 	%rd11, %r9;
	setp.gt.u64 	%p2, %rd6, %rd11;
	@%p2 bra 	$L__BB2_2;
$L__BB2_3:
	ret;

}
	// .globl	_cupy_pack_uint16
.visible .entry _cupy_pack_uint16(
	.param .u64 _cupy_pack_uint16_param_0,
	.param .u64 .ptr .align 1 _cupy_pack_uint16_param_1,
	.param .u64 .ptr .align 1 _cupy_pack_uint16_param_2
)
{
	.reg .pred 	%p<3>;
	.reg .b16 	%rs<3>;
	.reg .b32 	%r<10>;
	.reg .b64 	%rd<12>;

	ld.param.u64 	%rd6, [_cupy_pack_uint16_param_0];
	ld.param.u64 	%rd7, [_cupy_pack_uint16_param_1];
	ld.param.u64 	%rd8, [_cupy_pack_uint16_param_2];
	mov.u32 	%r6, %ctaid.x;
	mov.u32 	%r1, %ntid.x;
	mov.u32 	%r7, %tid.x;
	mad.lo.s32 	%r9, %r6, %r1, %r7;
	cvt.s64.s32 	%rd11, %r9;
	setp.le.u64 	%p1, %rd6, %rd11;
	@%p1 bra 	$L__BB3_3;
	mov.u32 	%r8, %nctaid.x;
	mul.lo.s32 	%r3, %r1, %r8;
	cvta.to.global.u64 	%rd2, %rd7;
	cvta.to.global.u64 	%rd3, %rd8;
$L__BB3_2:
	add.s64 	%rd9, %rd2, %rd11;
	ld.global.nc.u8 	%rs1, [%rd9];
	cvt.u16.u8 	%rs2, %rs1;
	add.s64 	%rd10, %rd3, %rd11;
	st.global.u8 	[%rd10], %rs2;
	add.s32 	%r9, %r9, %r3;
	cvt.s64.s32 	%rd11, %r9;
	setp.gt.u64 	%p2, %rd6, %rd11;
	@%p2 bra 	$L__BB3_2;
$L__BB3_3:
	ret;

}
	// .globl	_cupy_pack_int32
.visible .entry _cupy_pack_int32(
	.param .u64 _cupy_pack_int32_param_0,
	.param .u64 .ptr .align 1 _cupy_pack_int32_param_1,
	.param .u64 .ptr .align 1 _cupy_pack_int32_param_2
)
{
	.reg .pred 	%p<3>;
	.reg .b16 	%rs<3>;
	.reg .b32 	%r<10>;
	.reg .b64 	%rd<12>;

	ld.param.u64 	%rd6, [_cupy_pack_int32_param_0];
	ld.param.u64 	%rd7, [_cupy_pack_int32_param_1];
	ld.param.u64 	%rd8, [_cupy_pack_int32_param_2];
	mov.u32 	%r6, %ctaid.x;
	mov.u32 	%r1, %ntid.x;
	mov.u32 	%r7, %tid.x;
	mad.lo.s32 	%r9, %r6, %r1, %r7;
	cvt.s64.s32 	%rd11, %r9;
	setp.le.u64 	%p1, %rd6, %rd11;
	@%p1 bra 	$L__BB4_3;
	mov.u32 	%r8, %nctaid.x;
	mul.lo.s32 	%r3, %r1, %r8;
	cvta.to.global.u64 	%rd2, %rd7;
	cvta.to.global.u64 	%rd3, %rd8;
$L__BB4_2:
	add.s64 	%rd9, %rd2, %rd11;
	ld.global.nc.u8 	%rs1, [%rd9];
	cvt.u16.u8 	%rs2, %rs1;
	add.s64 	%rd10, %rd3, %rd11;
	st.global.u8 	[%rd10], %rs2;
	add.s32 	%r9, %r9, %r3;
	cvt.s64.s32 	%rd11, %r9;
	setp.gt.u64 	%p2, %rd6, %rd11;
	@%p2 bra 	$L__BB4_2;
$L__BB4_3:
	ret;

}
	// .globl	_cupy_pack_uint32
.visible .entry _cupy_pack_uint32(
	.param .u64 _cupy_pack_uint32_param_0,
	.param .u64 .ptr .align 1 _cupy_pack_uint32_param_1,
	.param .u64 .ptr .align 1 _cupy_pack_uint32_param_2
)
{
	.reg .pred 	%p<3>;
	.reg .b16 	%rs<3>;
	.reg .b32 	%r<10>;
	.reg .b64 	%rd<12>;

	ld.param.u64 	%rd6, [_cupy_pack_uint32_param_0];
	ld.param.u64 	%rd7, [_cupy_pack_uint32_param_1];
	ld.param.u64 	%rd8, [_cupy_pack_uint32_param_2];
	mov.u32 	%r6, %ctaid.x;
	mov.u32 	%r1, %ntid.x;
	mov.u32 	%r7, %tid.x;
	mad.lo.s32 	%r9, %r6, %r1, %r7;
	cvt.s64.s32 	%rd11, %r9;
	setp.le.u64 	%p1, %rd6, %rd11;
	@%p1 bra 	$L__BB5_3;
	mov.u32 	%r8, %nctaid.x;
	mul.lo.s32 	%r3, %r1, %r8;
	cvta.to.global.u64 	%rd2, %rd7;
	cvta.to.global.u64 	%rd3, %rd8;
$L__BB5_2:
	add.s64 	%rd9, %rd2, %rd11;
	ld.global.nc.u8 	%rs1, [%rd9];
	cvt.u16.u8 	%rs2, %rs1;
	add.s64 	%rd10, %rd3, %rd11;
	st.global.u8 	[%rd10], %rs2;
	add.s32 	%r9, %r9, %r3;
	cvt.s64.s32 	%rd11, %r9;
	setp.gt.u64 	%p2, %rd6, %rd11;
	@%p2 bra 	$L__BB5_2;
$L__BB5_3:
	ret;

}
	// .globl	_cupy_pack_float32
.visible .entry _cupy_pack_float32(
	.param .u64 _cupy_pack_float32_param_0,
	.param .u64 .ptr .align 1 _cupy_pack_float32_param_1,
	.param .u64 .ptr .align 1 _cupy_pack_float32_param_2
)
{
	.reg .pred 	%p<3>;
	.reg .b16 	%rs<3>;
	.reg .b32 	%r<10>;
	.reg .b64 	%rd<12>;

	ld.param.u64 	%rd6, [_cupy_pack_float32_param_0];
	ld.param.u64 	%rd7, [_cupy_pack_float32_param_1];
	ld.param.u64 	%rd8, [_cupy_pack_float32_param_2];
	mov.u32 	%r6, %ctaid.x;
	mov.u32 	%r1, %ntid.x;
	mov.u32 	%r7, %tid.x;
	mad.lo.s32 	%r9, %r6, %r1, %r7;
	cvt.s64.s32 	%rd11, %r9;
	setp.le.u64 	%p1, %rd6, %rd11;
	@%p1 bra 	$L__BB6_3;
	mov.u32 	%r8, %nctaid.x;
	mul.lo.s32 	%r3, %r1, %r8;
	cvta.to.global.u64 	%rd2, %rd7;
	cvta.to.global.u64 	%rd3, %rd8;
$L__BB6_2:
	add.s64 	%rd9, %rd2, %rd11;
	ld.global.nc.u8 	%rs1, [%rd9];
	cvt.u16.u8 	%rs2, %rs1;
	add.s64 	%rd10, %rd3, %rd11;
	st.global.u8 	[%rd10], %rs2;
	add.s32 	%r9, %r9, %r3;
	cvt.s64.s32 	%rd11, %r9;
	setp.gt.u64 	%p2, %rd6, %rd11;
	@%p2 bra 	$L__BB6_2;
$L__BB6_3:
	ret;

}
	// .globl	_cupy_pack_float64
.visible .entry _cupy_pack_float64(
	.param .u64 _cupy_pack_float64_param_0,
	.param .u64 .ptr .align 1 _cupy_pack_float64_param_1,
	.param .u64 .ptr .align 1 _cupy_pack_float64_param_2
)
{
	.reg .pred 	%p<3>;
	.reg .b16 	%rs<3>;
	.reg .b32 	%r<10>;
	.reg .b64 	%rd<12>;

	ld.param.u64 	%rd6, [_cupy_pack_float64_param_0];
	ld.param.u64 	%rd7, [_cupy_pack_float64_param_1];
	ld.param.u64 	%rd8, [_cupy_pack_float64_param_2];
	mov.u32 	%r6, %ctaid.x;
	mov.u32 	%r1, %ntid.x;
	mov.u32 	%r7, %tid.x;
	mad.lo.s32 	%r9, %r6, %r1, %r7;
	cvt.s64.s32 	%rd11, %r9;
	setp.le.u64 	%p1, %rd6, %rd11;
	@%p1 bra 	$L__BB7_3;
	mov.u32 	%r8, %nctaid.x;
	mul.lo.s32 	%r3, %r1, %r8;
	cvta.to.global.u64 	%rd2, %rd7;
	cvta.to.global.u64 	%rd3, %rd8;
$L__BB7_2:
	add.s64 	%rd9, %rd2, %rd11;
	ld.global.nc.u8 	%rs1, [%rd9];
	cvt.u16.u8 	%rs2, %rs1;
	add.s64 	%rd10, %rd3, %rd11;
	st.global.u8 	[%rd10], %rs2;
	add.s32 	%r9, %r9, %r3;
	cvt.s64.s32 	%rd11, %r9;
	setp.gt.u64 	%p2, %rd6, %rd11;
	@%p2 bra 	$L__BB7_2;
$L__BB7_3:
	ret;

}
	// .globl	_cupy_pack_complex64
.visible .entry _cupy_pack_complex64(
	.param .u64 _cupy_pack_complex64_param_0,
	.param .u64 .ptr .align 1 _cupy_pack_complex64_param_1,
	.param .u64 .ptr .align 1 _cupy_pack_complex64_param_2
)
{
	.reg .pred 	%p<3>;
	.reg .b16 	%rs<3>;
	.reg .b32 	%r<10>;
	.reg .b64 	%rd<12>;

	ld.param.u64 	%rd6, [_cupy_pack_complex64_param_0];
	ld.param.u64 	%rd7, [_cupy_pack_complex64_param_1];
	ld.param.u64 	%rd8, [_cupy_pack_complex64_param_2];
	mov.u32 	%r6, %ctaid.x;
	mov.u32 	%r1, %ntid.x;
	mov.u32 	%r7, %tid.x;
	mad.lo.s32 	%r9, %r6, %r1, %r7;
	cvt.s64.s32 	%rd11, %r9;
	setp.le.u64 	%p1, %rd6, %rd11;
	@%p1 bra 	$L__BB8_3;
	mov.u32 	%r8, %nctaid.x;
	mul.lo.s32 	%r3, %r1, %r8;
	cvta.to.global.u64 	%rd2, %rd7;
	cvta.to.global.u64 	%rd3, %rd8;
$L__BB8_2:
	add.s64 	%rd9, %rd2, %rd11;
	ld.global.nc.u8 	%rs1, [%rd9];
	cvt.u16.u8 	%rs2, %rs1;
	add.s64 	%rd10, %rd3, %rd11;
	st.global.u8 	[%rd10], %rs2;
	add.s32 	%r9, %r9, %r3;
	cvt.s64.s32 	%rd11, %r9;
	setp.gt.u64 	%p2, %rd6, %rd11;
	@%p2 bra 	$L__BB8_2;
$L__BB8_3:
	ret;

}
	// .globl	_cupy_pack_complex128
.visible .entry _cupy_pack_complex128(
	.param .u64 _cupy_pack_complex128_param_0,
	.param .u64 .ptr .align 1 _cupy_pack_complex128_param_1,
	.param .u64 .ptr .align 1 _cupy_pack_complex128_param_2
)
{
	.reg .pred 	%p<3>;
	.reg .b16 	%rs<3>;
	.reg .b32 	%r<10>;
	.reg .b64 	%rd<12>;

	ld.param.u64 	%rd6, [_cupy_pack_complex128_param_0];
	ld.param.u64 	%rd7, [_cupy_pack_complex128_param_1];
	ld.param.u64 	%rd8, [_cupy_pack_complex128_param_2];
	mov.u32 	%r6, %ctaid.x;
	mov.u32 	%r1, %ntid.x;
	mov.u32 	%r7, %tid.x;
	mad.lo.s32 	%r9, %r6, %r1, %r7;
	cvt.s64.s32 	%rd11, %r9;
	setp.le.u64 	%p1, %rd6, %rd11;
	@%p1 bra 	$L__BB9_3;
	mov.u32 	%r8, %nctaid.x;
	mul.lo.s32 	%r3, %r1, %r8;
	cvta.to.global.u64 	%rd2, %rd7;
	cvta.to.global.u64 	%rd3, %rd8;
$L__BB9_2:
	add.s64 	%rd9, %rd2, %rd11;
	ld.global.nc.u8 	%rs1, [%rd9];
	cvt.u16.u8 	%rs2, %rs1;
	add.s64 	%rd10, %rd3, %rd11;
	st.global.u8 	[%rd10], %rs2;
	add.s32 	%r9, %r9, %r3;
	cvt.s64.s32 	%rd11, %r9;
	setp.gt.u64 	%p2, %rd6, %rd11;
	@%p2 bra 	$L__BB9_2;
$L__BB9_3:
	ret;

}


// ===== COMPILED SASS (sm_100) =====

	.target	sm_100

	.elftype	@"ET_EXEC"


//--------------------- .note.nv.tkinfo           --------------------------
	.section	.note.nv.tkinfo,"",@"SHT_NOTE"
	.sectionflags	@"SHF_NOTE_NV_TKINFO"
	.tkinfo
        /*0018*/ 	.word	0x00000002
        /*0030*/ 	.string	""
        /*0030*/ 	.string	"ptxas"
        /*0030*/ 	.string	"Cuda compilation tools, release 13.0, V13.0.88"
        /*0030*/ 	.string	"Build cuda_13.0.r13.0/compiler.36424714_0"
        /*0030*/ 	.string	"-arch sm_100 -m 64 "



//--------------------- .note.nv.cuinfo           --------------------------
	.section	.note.nv.cuinfo,"",@"SHT_NOTE"
	.sectionflags	@"SHF_NOTE_NV_CUINFO"
        /*0018*/ 	.short	0x0002
        /*001a*/ 	.short	0x0064
        /*001c*/ 	.short	0x0082
	.zero		2


//--------------------- .nv.info                  --------------------------
	.section	.nv.info,"",@"SHT_CUDA_INFO"
	.align	4


	//----- nvinfo : EIATTR_REGCOUNT
	.align		4
        /*0000*/ 	.byte	0x04, 0x2f
        /*0002*/ 	.short	(.L_29 - .L_28)
	.align		4
.L_28:
        /*0004*/ 	.word	index@(_cupy_pack_int8)
        /*0008*/ 	.word	0x0000000b


	//----- nvinfo : EIATTR_FRAME_SIZE
	.align		4
.L_29:
        /*000c*/ 	.byte	0x04, 0x11
        /*000e*/ 	.short	(.L_31 - .L_30)
	.align		4
.L_30:
        /*0010*/ 	.word	index@(_cupy_pack_int8)
        /*0014*/ 	.word	0x00000000


	//----- nvinfo : EIATTR_REGCOUNT
	.align		4
.L_31:
        /*0018*/ 	.byte	0x04, 0x2f
        /*001a*/ 	.short	(.L_33 - .L_32)
	.align		4
.L_32:
        /*001c*/ 	.word	index@(_cupy_pack_uint8)
        /*0020*/ 	.word	0x0000000b


	//----- nvinfo : EIATTR_FRAME_SIZE
	.align		4
.L_33:
        /*0024*/ 	.byte	0x04, 0x11
        /*0026*/ 	.short	(.L_35 - .L_34)
	.align		4
.L_34:
        /*0028*/ 	.word	index@(_cupy_pack_uint8)
        /*002c*/ 	.word	0x00000000


	//----- nvinfo : EIATTR_REGCOUNT
	.align		4
.L_35:
        /*0030*/ 	.byte	0x04, 0x2f
        /*0032*/ 	.short	(.L_37 - .L_36)
	.align		4
.L_36:
        /*0034*/ 	.word	index@(_cupy_pack_int16)
        /*0038*/ 	.word	0x0000000b


	//----- nvinfo : EIATTR_FRAME_SIZE
	.align		4
.L_37:
        /*003c*/ 	.byte	0x04, 0x11
        /*003e*/ 	.short	(.L_39 - .L_38)
	.align		4
.L_38:
        /*0040*/ 	.word	index@(_cupy_pack_int16)
        /*0044*/ 	.word	0x00000000


	//----- nvinfo : EIATTR_REGCOUNT
	.align		4
.L_39:
        /*0048*/ 	.byte	0x04, 0x2f
        /*004a*/ 	.short	(.L_41 - .L_40)
	.align		4
.L_40:
        /*004c*/ 	.word	index@(_cupy_pack_uint16)
        /*0050*/ 	.word	0x0000000b


	//----- nvinfo : EIATTR_FRAME_SIZE
	.align		4
.L_41:
        /*0054*/ 	.byte	0x04, 0x11
        /*0056*/ 	.short	(.L_43 - .L_42)
	.align		4
.L_42:
        /*0058*/ 	.word	index@(_cupy_pack_uint16)
        /*005c*/ 	.word	0x00000000


	//----- nvinfo : EIATTR_REGCOUNT
	.align		4
.L_43:
        /*0060*/ 	.byte	0x04, 0x2f
        /*0062*/ 	.short	(.L_45 - .L_44)
	.align		4
.L_44:
        /*0064*/ 	.word	index@(_cupy_pack_int32)
        /*0068*/ 	.word	0x0000000b


	//----- nvinfo : EIATTR_FRAME_SIZE
	.align		4
.L_45:
        /*006c*/ 	.byte	0x04, 0x11
        /*006e*/ 	.short	(.L_47 - .L_46)
	.align		4
.L_46:
        /*0070*/ 	.word	index@(_cupy_pack_int32)
        /*0074*/ 	.word	0x00000000


	//----- nvinfo : EIATTR_REGCOUNT
	.align		4
.L_47:
        /*0078*/ 	.byte	0x04, 0x2f
        /*007a*/ 	.short	(.L_49 - .L_48)
	.align		4
.L_48:
        /*007c*/ 	.word	index@(_cupy_pack_uint32)
        /*0080*/ 	.word	0x0000000b


	//----- nvinfo : EIATTR_FRAME_SIZE
	.align		4
.L_49:
        /*0084*/ 	.byte	0x04, 0x11
        /*0086*/ 	.short	(.L_51 - .L_50)
	.align		4
.L_50:
        /*0088*/ 	.word	index@(_cupy_pack_uint32)
        /*008c*/ 	.word	0x00000000


	//----- nvinfo : EIATTR_REGCOUNT
	.align		4
.L_51:
        /*0090*/ 	.byte	0x04, 0x2f
        /*0092*/ 	.short	(.L_53 - .L_52)
	.align		4
.L_52:
        /*0094*/ 	.word	index@(_cupy_pack_float32)
        /*0098*/ 	.word	0x0000000b


	//----- nvinfo : EIATTR_FRAME_SIZE
	.align		4
.L_53:
        /*009c*/ 	.byte	0x04, 0x11
        /*009e*/ 	.short	(.L_55 - .L_54)
	.align		4
.L_54:
        /*00a0*/ 	.word	index@(_cupy_pack_float32)
        /*00a4*/ 	.word	0x00000000


	//----- nvinfo : EIATTR_REGCOUNT
	.align		4
.L_55:
        /*00a8*/ 	.byte	0x04, 0x2f
        /*00aa*/ 	.short	(.L_57 - .L_56)
	.align		4
.L_56:
        /*00ac*/ 	.word	index@(_cupy_pack_float64)
        /*00b0*/ 	.word	0x0000000b


	//----- nvinfo : EIATTR_FRAME_SIZE
	.align		4
.L_57:
        /*00b4*/ 	.byte	0x04, 0x11
        /*00b6*/ 	.short	(.L_59 - .L_58)
	.align		4
.L_58:
        /*00b8*/ 	.word	index@(_cupy_pack_float64)
        /*00bc*/ 	.word	0x00000000


	//----- nvinfo : EIATTR_REGCOUNT
	.align		4
.L_59:
        /*00c0*/ 	.byte	0x04, 0x2f
        /*00c2*/ 	.short	(.L_61 - .L_60)
	.align		4
.L_60:
        /*00c4*/ 	.word	index@(_cupy_pack_complex64)
        /*00c8*/ 	.word	0x0000000b


	//----- nvinfo : EIATTR_FRAME_SIZE
	.align		4
.L_61:
        /*00cc*/ 	.byte	0x04, 0x11
        /*00ce*/ 	.short	(.L_63 - .L_62)
	.align		4
.L_62:
        /*00d0*/ 	.word	index@(_cupy_pack_complex64)
        /*00d4*/ 	.word	0x00000000


	//----- nvinfo : EIATTR_REGCOUNT
	.align		4
.L_63:
        /*00d8*/ 	.byte	0x04, 0x2f
        /*00da*/ 	.short	(.L_65 - .L_64)
	.align		4
.L_64:
        /*00dc*/ 	.word	index@(_cupy_pack_complex128)
        /*00e0*/ 	.word	0x0000000b


	//----- nvinfo : EIATTR_FRAME_SIZE
	.align		4
.L_65:
        /*00e4*/ 	.byte	0x04, 0x11
        /*00e6*/ 	.short	(.L_67 - .L_66)
	.align		4
.L_66:
        /*00e8*/ 	.word	index@(_cupy_pack_complex128)
        /*00ec*/ 	.word	0x00000000


	//----- nvinfo : EIATTR_MIN_STACK_SIZE
	.align		4
.L_67:
        /*00f0*/ 	.byte	0x04, 0x12
        /*00f2*/ 	.short	(.L_69 - .L_68)
	.align		4
.L_68:
        /*00f4*/ 	.word	index@(_cupy_pack_complex128)
        /*00f8*/ 	.word	0x00000000


	//----- nvinfo : EIATTR_MIN_STACK_SIZE
	.align		4
.L_69:
        /*00fc*/ 	.byte	0x04, 0x12
        /*00fe*/ 	.short	(.L_71 - .L_70)
	.align		4
.L_70:
        /*0100*/ 	.word	index@(_cupy_pack_complex64)
        /*0104*/ 	.word	0x00000000


	//----- nvinfo : EIATTR_MIN_STACK_SIZE
	.align		4
.L_71:
        /*0108*/ 	.byte	0x04, 0x12
        /*010a*/ 	.short	(.L_73 - .L_72)
	.align		4
.L_72:
        /*010c*/ 	.word	index@(_cupy_pack_float64)
        /*0110*/ 	.word	0x00000000


	//----- nvinfo : EIATTR_MIN_STACK_SIZE
	.align		4
.L_73:
        /*0114*/ 	.byte	0x04, 0x12
        /*0116*/ 	.short	(.L_75 - .L_74)
	.align		4
.L_74:
        /*0118*/ 	.word	index@(_cupy_pack_float32)
        /*011c*/ 	.word	0x00000000


	//----- nvinfo : EIATTR_MIN_STACK_SIZE
	.align		4
.L_75:
        /*0120*/ 	.byte	0x04, 0x12
        /*0122*/ 	.short	(.L_77 - .L_76)
	.align		4
.L_76:
        /*0124*/ 	.word	index@(_cupy_pack_uint32)
        /*0128*/ 	.word	0x00000000


	//----- nvinfo : EIATTR_MIN_STACK_SIZE
	.align		4
.L_77:
        /*012c*/ 	.byte	0x04, 0x12
        /*012e*/ 	.short	(.L_79 - .L_78)
	.align		4
.L_78:
        /*0130*/ 	.word	index@(_cupy_pack_int32)
        /*0134*/ 	.word	0x00000000


	//----- nvinfo : EIATTR_MIN_STACK_SIZE
	.align		4
.L_79:
        /*0138*/ 	.byte	0x04, 0x12
        /*013a*/ 	.short	(.L_81 - .L_80)
	.align		4
.L_80:
        /*013c*/ 	.word	index@(_cupy_pack_uint16)
        /*0140*/ 	.word	0x00000000


	//----- nvinfo : EIATTR_MIN_STACK_SIZE
	.align		4
.L_81:
        /*0144*/ 	.byte	0x04, 0x12
        /*0146*/ 	.short	(.L_83 - .L_82)
	.align		4
.L_82:
        /*0148*/ 	.word	index@(_cupy_pack_int16)
        /*014c*/ 	.word	0x00000000


	//----- nvinfo : EIATTR_MIN_STACK_SIZE
	.align		4
.L_83:
        /*0150*/ 	.byte	0x04, 0x12
        /*0152*/ 	.short	(.L_85 - .L_84)
	.align		4
.L_84:
        /*0154*/ 	.word	index@(_cupy_pack_uint8)
        /*0158*/ 	.word	0x00000000


	//----- nvinfo : EIATTR_MIN_STACK_SIZE
	.align		4
.L_85:
        /*015c*/ 	.byte	0x04, 0x12
        /*015e*/ 	.short	(.L_87 - .L_86)
	.align		4
.L_86:
        /*0160*/ 	.word	index@(_cupy_pack_int8)
        /*0164*/ 	.word	0x00000000
.L_87:


//--------------------- .nv.compat                --------------------------
	.section	.nv.compat,"",@"SHT_CUDA_COMPAT_INFO"
	.align	4
        /*0000*/ 	.byte	0x02, 0x09, 0x00, 0x00, 0x02, 0x02, 0x01, 0x00, 0x02, 0x05, 0x05, 0x00, 0x03, 0x07, 0x01, 0x01
        /*0010*/ 	.byte	0x02, 0x03, 0x00, 0x00, 0x02, 0x06, 0x01, 0x00, 0x04, 0x0b, 0x08, 0x00, 0x09, 0x00, 0x00, 0x00
        /*0020*/ 	.byte	0x00, 0x00, 0x00, 0x00


//--------------------- .nv.info._cupy_pack_complex128 --------------------------
	.section	.nv.info._cupy_pack_complex128,"",@"SHT_CUDA_INFO"
	.sectionflags	@""
	.align	4


	//----- nvinfo : EIATTR_CUDA_API_VERSION
	.align		4
        /*0000*/ 	.byte	0x04, 0x37
        /*0002*/ 	.short	(.L_89 - .L_88)
.L_88:
        /*0004*/ 	.word	0x00000082


	//----- nvinfo : EIATTR_KPARAM_INFO
	.align		4
.L_89:
        /*0008*/ 	.byte	0x04, 0x17
        /*000a*/ 	.short	(.L_91 - .L_90)
.L_90:
        /*000c*/ 	.word	0x00000000
        /*0010*/ 	.short	0x0002
        /*0012*/ 	.short	0x0010
        /*0014*/ 	.byte	0x00, 0xf5, 0x21, 0x00


	//----- nvinfo : EIATTR_KPARAM_INFO
	.align		4
.L_91:
        /*0018*/ 	.byte	0x04, 0x17
        /*001a*/ 	.short	(.L_93 - .L_92)
.L_92:
        /*001c*/ 	.word	0x00000000
        /*0020*/ 	.short	0x0001
        /*0022*/ 	.short	0x0008
        /*0024*/ 	.byte	0x00, 0xf5, 0x21, 0x00


	//----- nvinfo : EIATTR_KPARAM_INFO
	.align		4
.L_93:
        /*0028*/ 	.byte	0x04, 0x17
        /*002a*/ 	.short	(.L_95 - .L_94)
.L_94:
        /*002c*/ 	.word	0x00000000
        /*0030*/ 	.short	0x0000
        /*0032*/ 	.short	0x0000
        /*0034*/ 	.byte	0x00, 0xf0, 0x21, 0x00


	//----- nvinfo : EIATTR_SPARSE_MMA_MASK
	.align		4
.L_95:
        /*0038*/ 	.byte	0x03, 0x50
        /*003a*/ 	.short	0x0000


	//----- nvinfo : EIATTR_MAXREG_COUNT
	.align		4
        /*003c*/ 	.byte	0x03, 0x1b
        /*003e*/ 	.short	0x00ff


	//----- nvinfo : EIATTR_MERCURY_ISA_VERSION
	.align		4
        /*0040*/ 	.byte	0x03, 0x5f
        /*0042*/ 	.short	0x0101


	//----- nvinfo : EIATTR_VRC_CTA_INIT_COUNT
	.align		4
        /*0044*/ 	.byte	0x02, 0x4a
	.zero		1
	.zero		1


	//----- nvinfo : EIATTR_EXIT_INSTR_OFFSETS
	.align		4
        /*0048*/ 	.byte	0x04, 0x1c
        /*004a*/ 	.short	(.L_97 - .L_96)


	//   ....[0]....
.L_96:
        /*004c*/ 	.word	0x00000090


	//   ....[1]....
        /*0050*/ 	.word	0x000001d0


	//----- nvinfo : EIATTR_CRS_STACK_SIZE
	.align		4
.L_97:
        /*0054*/ 	.byte	0x04, 0x1e
        /*0056*/ 	.short	(.L_99 - .L_98)
.L_98:
        /*0058*/ 	.word	0x00000000


	//----- nvinfo : EIATTR_CBANK_PARAM_SIZE
	.align		4
.L_99:
        /*005c*/ 	.byte	0x03, 0x19
        /*005e*/ 	.short	0x0018


	//----- nvinfo : EIATTR_PARAM_CBANK
	.align		4
        /*0060*/ 	.byte	0x04, 0x0a
        /*0062*/ 	.short	(.L_101 - .L_100)
	.align		4
.L_100:
        /*0064*/ 	.word	index@(.nv.constant0._cupy_pack_complex128)
        /*0068*/ 	.short	0x0380
        /*006a*/ 	.short	0x0018


	//----- nvinfo : EIATTR_SW_WAR
	.align		4
.L_101:
        /*006c*/ 	.byte	0x04, 0x36
        /*006e*/ 	.short	(.L_103 - .L_102)
.L_102:
        /*0070*/ 	.word	0x00000008
.L_103:


//--------------------- .nv.info._cupy_pack_complex64 --------------------------
	.section	.nv.info._cupy_pack_complex64,"",@"SHT_CUDA_INFO"
	.sectionflags	@""
	.align	4


	//----- nvinfo : EIATTR_CUDA_API_VERSION
	.align		4
        /*0000*/ 	.byte	0x04, 0x37
        /*0002*/ 	.short	(.L_105 - .L_104)
.L_104:
        /*0004*/ 	.word	0x00000082


	//----- nvinfo : EIATTR_KPARAM_INFO
	.align		4
.L_105:
        /*0008*/ 	.byte	0x04, 0x17
        /*000a*/ 	.short	(.L_107 - .L_106)
.L_106:
        /*000c*/ 	.word	0x00000000
        /*0010*/ 	.short	0x0002
        /*0012*/ 	.short	0x0010
        /*0014*/ 	.byte	0x00, 0xf5, 0x21, 0x00


	//----- nvinfo : EIATTR_KPARAM_INFO
	.align		4
.L_107:
        /*0018*/ 	.byte	0x04, 0x17
        /*001a*/ 	.short	(.L_109 - .L_108)
.L_108:
        /*001c*/ 	.word	0x00000000
        /*0020*/ 	.short	0x0001
        /*0022*/ 	.short	0x0008
        /*0024*/ 	.byte	0x00, 0xf5, 0x21, 0x00


	//----- nvinfo : EIATTR_KPARAM_INFO
	.align		4
.L_109:
        /*0028*/ 	.byte	0x04, 0x17
        /*002a*/ 	.short	(.L_111 - .L_110)
.L_110:
        /*002c*/ 	.word	0x00000000
        /*0030*/ 	.short	0x0000
        /*0032*/ 	.short	0x0000
        /*0034*/ 	.byte	0x00, 0xf0, 0x21, 0x00


	//----- nvinfo : EIATTR_SPARSE_MMA_MASK
	.align		4
.L_111:
        /*0038*/ 	.byte	0x03, 0x50
        /*003a*/ 	.short	0x0000


	//----- nvinfo : EIATTR_MAXREG_COUNT
	.align		4
        /*003c*/ 	.byte	0x03, 0x1b
        /*003e*/ 	.short	0x00ff


	//----- nvinfo : EIATTR_MERCURY_ISA_VERSION
	.align		4
        /*0040*/ 	.byte	0x03, 0x5f
        /*0042*/ 	.short	0x0101


	//----- nvinfo : EIATTR_VRC_CTA_INIT_COUNT
	.align		4
        /*0044*/ 	.byte	0x02, 0x4a
	.zero		1
	.zero		1


	//----- nvinfo : EIATTR_EXIT_INSTR_OFFSETS
	.align		4
        /*0048*/ 	.byte	0x04, 0x1c
        /*004a*/ 	.short	(.L_113 - .L_112)


	//   ....[0]....
.L_112:
        /*004c*/ 	.word	0x00000090


	//   ....[1]....
        /*0050*/ 	.word	0x000001d0


	//----- nvinfo : EIATTR_CRS_STACK_SIZE
	.align		4
.L_113:
        /*0054*/ 	.byte	0x04, 0x1e
        /*0056*/ 	.short	(.L_115 - .L_114)
.L_114:
        /*0058*/ 	.word	0x00000000


	//----- nvinfo : EIATTR_CBANK_PARAM_SIZE
	.align		4
.L_115:
        /*005c*/ 	.byte	0x03, 0x19
        /*005e*/ 	.short	0x0018


	//----- nvinfo : EIATTR_PARAM_CBANK
	.align		4
        /*0060*/ 	.byte	0x04, 0x0a
        /*0062*/ 	.short	(.L_117 - .L_116)
	.align		4
.L_116:
        /*0064*/ 	.word	index@(.nv.constant0._cupy_pack_complex64)
        /*0068*/ 	.short	0x0380
        /*006a*/ 	.short	0x0018


	//----- nvinfo : EIATTR_SW_WAR
	.align		4
.L_117:
        /*006c*/ 	.byte	0x04, 0x36
        /*006e*/ 	.short	(.L_119 - .L_118)
.L_118:
        /*0070*/ 	.word	0x00000008
.L_119:


//--------------------- .nv.info._cupy_pack_float64 --------------------------
	.section	.nv.info._cupy_pack_float64,"",@"SHT_CUDA_INFO"
	.sectionflags	@""
	.align	4


	//----- nvinfo : EIATTR_CUDA_API_VERSION
	.align		4
        /*0000*/ 	.byte	0x04, 0x37
        /*0002*/ 	.short	(.L_121 - .L_120)
.L_120:
        /*0004*/ 	.word	0x00000082


	//----- nvinfo : EIATTR_KPARAM_INFO
	.align		4
.L_121:
        /*0008*/ 	.byte	0x04, 0x17
        /*000a*/ 	.short	(.L_123 - .L_122)
.L_122:
        /*000c*/ 	.word	0x00000000
        /*0010*/ 	.short	0x0002
        /*0012*/ 	.short	0x0010
        /*0014*/ 	.byte	0x00, 0xf5, 0x21, 0x00


	//----- nvinfo : EIATTR_KPARAM_INFO
	.align		4
.L_123:
        /*0018*/ 	.byte	0x04, 0x17
        /*001a*/ 	.short	(.L_125 - .L_124)
.L_124:
        /*001c*/ 	.word	0x00000000
        /*0020*/ 	.short	0x0001
        /*0022*/ 	.short	0x0008
        /*0024*/ 	.byte	0x00, 0xf5, 0x21, 0x00


	//----- nvinfo : EIATTR_KPARAM_INFO
	.align		4
.L_125:
        /*0028*/ 	.byte	0x04, 0x17
        /*002a*/ 	.short	(.L_127 - .L_126)
.L_126:
        /*002c*/ 	.word	0x00000000
        /*0030*/ 	.short	0x0000
        /*0032*/ 	.short	0x0000
        /*0034*/ 	.byte	0x00, 0xf0, 0x21, 0x00


	//----- nvinfo : EIATTR_SPARSE_MMA_MASK
	.align		4
.L_127:
        /*0038*/ 	.byte	0x03, 0x50
        /*003a*/ 	.short	0x0000


	//----- nvinfo : EIATTR_MAXREG_COUNT
	.align		4
        /*003c*/ 	.byte	0x03, 0x1b
        /*003e*/ 	.short	0x00ff


	//----- nvinfo : EIATTR_MERCURY_ISA_VERSION
	.align		4
        /*0040*/ 	.byte	0x03, 0x5f
        /*0042*/ 	.short	0x0101


	//----- nvinfo : EIATTR_VRC_CTA_INIT_COUNT
	.align		4
        /*0044*/ 	.byte	0x02, 0x4a
	.zero		1
	.zero		1


	//----- nvinfo : EIATTR_EXIT_INSTR_OFFSETS
	.align		4
        /*0048*/ 	.byte	0x04, 0x1c
        /*004a*/ 	.short	(.L_129 - .L_128)


	//   ....[0]....
.L_128:
        /*004c*/ 	.word	0x00000090


	//   ....[1]....
        /*0050*/ 	.word	0x000001d0


	//----- nvinfo : EIATTR_CRS_STACK_SIZE
	.align		4
.L_129:
        /*0054*/ 	.byte	0x04, 0x1e
        /*0056*/ 	.short	(.L_131 - .L_130)
.L_130:
        /*0058*/ 	.word	0x00000000


	//----- nvinfo : EIATTR_CBANK_PARAM_SIZE
	.align		4
.L_131:
        /*005c*/ 	.byte	0x03, 0x19
        /*005e*/ 	.short	0x0018


	//----- nvinfo : EIATTR_PARAM_CBANK
	.align		4
        /*0060*/ 	.byte	0x04, 0x0a
        /*0062*/ 	.short	(.L_133 - .L_132)
	.align		4
.L_132:
        /*0064*/ 	.word	index@(.nv.constant0._cupy_pack_float64)
        /*0068*/ 	.short	0x0380
        /*006a*/ 	.short	0x0018


	//----- nvinfo : EIATTR_SW_WAR
	.align		4
.L_133:
        /*006c*/ 	.byte	0x04, 0x36
        /*006e*/ 	.short	(.L_135 - .L_134)
.L_134:
        /*0070*/ 	.word	0x00000008
.L_135:


//--------------------- .nv.info._cupy_pack_float32 --------------------------
	.section	.nv.info._cupy_pack_float32,"",@"SHT_CUDA_INFO"
	.sectionflags	@""
	.align	4


	//----- nvinfo : EIATTR_CUDA_API_VERSION
	.align		4
        /*0000*/ 	.byte	0x04, 0x37
        /*0002*/ 	.short	(.L_137 - .L_136)
.L_136:
        /*0004*/ 	.word	0x00000082


	//----- nvinfo : EIATTR_KPARAM_INFO
	.align		4
.L_137:
        /*0008*/ 	.byte	0x04, 0x17
        /*000a*/ 	.short	(.L_139 - .L_138)
.L_138:
        /*000c*/ 	.word	0x00000000
        /*0010*/ 	.short	0x0002
        /*0012*/ 	.short	0x0010
        /*0014*/ 	.byte	0x00, 0xf5, 0x21, 0x00


	//----- nvinfo : EIATTR_KPARAM_INFO
	.align		4
.L_139:
        /*0018*/ 	.byte	0x04, 0x17
        /*001a*/ 	.short	(.L_141 - .L_140)
.L_140:
        /*001c*/ 	.word	0x00000000
        /*0020*/ 	.short	0x0001
        /*0022*/ 	.short	0x0008
        /*0024*/ 	.byte	0x00, 0xf5, 0x21, 0x00


	//----- nvinfo : EIATTR_KPARAM_INFO
	.align		4
.L_141:
        /*0028*/ 	.byte	0x04, 0x17
        /*002a*/ 	.short	(.L_143 - .L_142)
.L_142:
        /*002c*/ 	.word	0x00000000
        /*0030*/ 	.short	0x0000
        /*0032*/ 	.short	0x0000
        /*0034*/ 	.byte	0x00, 0xf0, 0x21, 0x00


	//----- nvinfo : EIATTR_SPARSE_MMA_MASK
	.align		4
.L_143:
        /*0038*/ 	.byte	0x03, 0x50
        /*003a*/ 	.short	0x0000


	//----- nvinfo : EIATTR_MAXREG_COUNT
	.align		4
        /*003c*/ 	.byte	0x03, 0x1b
        /*003e*/ 	.short	0x00ff


	//----- nvinfo : EIATTR_MERCURY_ISA_VERSION
	.align		4
        /*0040*/ 	.byte	0x03, 0x5f
        /*0042*/ 	.short	0x0101


	//----- nvinfo : EIATTR_VRC_CTA_INIT_COUNT
	.align		4
        /*0044*/ 	.byte	0x02, 0x4a
	.zero		1
	.zero		1


	//----- nvinfo : EIATTR_EXIT_INSTR_OFFSETS
	.align		4
        /*0048*/ 	.byte	0x04, 0x1c
        /*004a*/ 	.short	(.L_145 - .L_144)


	//   ....[0]....
.L_144:
        /*004c*/ 	.word	0x00000090


	//   ....[1]....
        /*0050*/ 	.word	0x000001d0


	//----- nvinfo : EIATTR_CRS_STACK_SIZE
	.align		4
.L_145:
        /*0054*/ 	.byte	0x04, 0x1e
        /*0056*/ 	.short	(.L_147 - .L_146)
.L_146:
        /*0058*/ 	.word	0x00000000


	//----- nvinfo : EIATTR_CBANK_PARAM_SIZE
	.align		4
.L_147:
        /*005c*/ 	.byte	0x03, 0x19
        /*005e*/ 	.short	0x0018


	//----- nvinfo : EIATTR_PARAM_CBANK
	.align		4
        /*0060*/ 	.byte	0x04, 0x0a
        /*0062*/ 	.short	(.L_149 - .L_148)
	.align		4
.L_148:
        /*0064*/ 	.word	index@(.nv.constant0._cupy_pack_float32)
        /*0068*/ 	.short	0x0380
        /*006a*/ 	.short	0x0018


	//----- nvinfo : EIATTR_SW_WAR
	.align		4
.L_149:
        /*006c*/ 	.byte	0x04, 0x36
        /*006e*/ 	.short	(.L_151 - .L_150)
.L_150:
        /*0070*/ 	.word	0x00000008
.L_151:


//--------------------- .nv.info._cupy_pack_uint32 --------------------------
	.section	.nv.info._cupy_pack_uint32,"",@"SHT_CUDA_INFO"
	.sectionflags	@""
	.align	4


	//----- nvinfo : EIATTR_CUDA_API_VERSION
	.align		4
        /*0000*/ 	.byte	0x04, 0x37
        /*0002*/ 	.short	(.L_153 - .L_152)
.L_152:
        /*0004*/ 	.word	0x00000082


	//----- nvinfo : EIATTR_KPARAM_INFO
	.align		4
.L_153:
        /*0008*/ 	.byte	0x04, 0x17
        /*000a*/ 	.short	(.L_155 - .L_154)
.L_154:
        /*000c*/ 	.word	0x00000000
        /*0010*/ 	.short	0x0002
        /*0012*/ 	.short	0x0010
        /*0014*/ 	.byte	0x00, 0xf5, 0x21, 0x00


	//----- nvinfo : EIATTR_KPARAM_INFO
	.align		4
.L_155:
        /*0018*/ 	.byte	0x04, 0x17
        /*001a*/ 	.short	(.L_157 - .L_156)
.L_156:
        /*001c*/ 	.word	0x00000000
        /*0020*/ 	.short	0x0001
        /*0022*/ 	.short	0x0008
        /*0024*/ 	.byte	0x00, 0xf5, 0x21, 0x00


	//----- nvinfo : EIATTR_KPARAM_INFO
	.align		4
.L_157:
        /*0028*/ 	.byte	0x04, 0x17
        /*002a*/ 	.short	(.L_159 - .L_158)
.L_158:
        /*002c*/ 	.word	0x00000000
        /*0030*/ 	.short	0x0000
        /*0032*/ 	.short	0x0000
        /*0034*/ 	.byte	0x00, 0xf0, 0x21, 0x00


	//----- nvinfo : EIATTR_SPARSE_MMA_MASK
	.align		4
.L_159:
        /*0038*/ 	.byte	0x03, 0x50
        /*003a*/ 	.short	0x0000


	//----- nvinfo : EIATTR_MAXREG_COUNT
	.align		4
        /*003c*/ 	.byte	0x03, 0x1b
        /*003e*/ 	.short	0x00ff


	//----- nvinfo : EIATTR_MERCURY_ISA_VERSION
	.align		4
        /*0040*/ 	.byte	0x03, 0x5f
        /*0042*/ 	.short	0x0101


	//----- nvinfo : EIATTR_VRC_CTA_INIT_COUNT
	.align		4
        /*0044*/ 	.byte	0x02, 0x4a
	.zero		1
	.zero		1


	//----- nvinfo : EIATTR_EXIT_INSTR_OFFSETS
	.align		4
        /*0048*/ 	.byte	0x04, 0x1c
        /*004a*/ 	.short	(.L_161 - .L_160)


	//   ....[0]....
.L_160:
        /*004c*/ 	.word	0x00000090


	//   ....[1]....
        /*0050*/ 	.word	0x000001d0


	//----- nvinfo : EIATTR_CRS_STACK_SIZE
	.align		4
.L_161:
        /*0054*/ 	.byte	0x04, 0x1e
        /*0056*/ 	.short	(.L_163 - .L_162)
.L_162:
        /*0058*/ 	.word	0x00000000


	//----- nvinfo : EIATTR_CBANK_PARAM_SIZE
	.align		4
.L_163:
        /*005c*/ 	.byte	0x03, 0x19
        /*005e*/ 	.short	0x0018


	//----- nvinfo : EIATTR_PARAM_CBANK
	.align		4
        /*0060*/ 	.byte	0x04, 0x0a
        /*0062*/ 	.short	(.L_165 - .L_164)
	.align		4
.L_164:
        /*0064*/ 	.word	index@(.nv.constant0._cupy_pack_uint32)
        /*0068*/ 	.short	0x0380
        /*006a*/ 	.short	0x0018


	//----- nvinfo : EIATTR_SW_WAR
	.align		4
.L_165:
        /*006c*/ 	.byte	0x04, 0x36
        /*006e*/ 	.short	(.L_167 - .L_166)
.L_166:
        /*0070*/ 	.word	0x00000008
.L_167:


//--------------------- .nv.info._cupy_pack_int32 --------------------------
	.section	.nv.info._cupy_pack_int32,"",@"SHT_CUDA_INFO"
	.sectionflags	@""
	.align	4


	//----- nvinfo : EIATTR_CUDA_API_VERSION
	.align		4
        /*0000*/ 	.byte	0x04, 0x37
        /*0002*/ 	.short	(.L_169 - .L_168)
.L_168:
        /*0004*/ 	.word	0x00000082


	//----- nvinfo : EIATTR_KPARAM_INFO
	.align		4
.L_169:
        /*0008*/ 	.byte	0x04, 0x17
        /*000a*/ 	.short	(.L_171 - .L_170)
.L_170:
        /*000c*/ 	.word	0x00000000
        /*0010*/ 	.short	0x0002
        /*0012*/ 	.short	0x0010
        /*0014*/ 	.byte	0x00, 0xf5, 0x21, 0x00


	//----- nvinfo : EIATTR_KPARAM_INFO
	.align		4
.L_171:
        /*0018*/ 	.byte	0x04, 0x17
        /*001a*/ 	.short	(.L_173 - .L_172)
.L_172:
        /*001c*/ 	.word	0x00000000
        /*0020*/ 	.short	0x0001
        /*0022*/ 	.short	0x0008
        /*0024*/ 	.byte	0x00, 0xf5, 0x21, 0x00


	//----- nvinfo : EIATTR_KPARAM_INFO
	.align		4
.L_173:
        /*0028*/ 	.byte	0x04, 0x17
        /*002a*/ 	.short	(.L_175 - .L_174)
.L_174:
        /*002c*/ 	.word	0x00000000
        /*0030*/ 	.short	0x0000
        /*0032*/ 	.short	0x0000
        /*0034*/ 	.byte	0x00, 0xf0, 0x21, 0x00


	//----- nvinfo : EIATTR_SPARSE_MMA_MASK
	.align		4
.L_175:
        /*0038*/ 	.byte	0x03, 0x50
        /*003a*/ 	.short	0x0000


	//----- nvinfo : EIATTR_MAXREG_COUNT
	.align		4
        /*003c*/ 	.byte	0x03, 0x1b
        /*003e*/ 	.short	0x00ff


	//----- nvinfo : EIATTR_MERCURY_ISA_VERSION
	.align		4
        /*0040*/ 	.byte	0x03, 0x5f
        /*0042*/ 	.short	0x0101


	//----- nvinfo : EIATTR_VRC_CTA_INIT_COUNT
	.align		4
        /*0044*/ 	.byte	0x02, 0x4a
	.zero		1
	.zero		1


	//----- nvinfo : EIATTR_EXIT_INSTR_OFFSETS
	.align		4
        /*0048*/ 	.byte	0x04, 0x1c
        /*004a*/ 	.short	(.L_177 - .L_176)


	//   ....[0]....
.L_176:
        /*004c*/ 	.word	0x00000090


	//   ....[1]....
        /*0050*/ 	.word	0x000001d0


	//----- nvinfo : EIATTR_CRS_STACK_SIZE
	.align		4
.L_177:
        /*0054*/ 	.byte	0x04, 0x1e
        /*0056*/ 	.short	(.L_179 - .L_178)
.L_178:
        /*0058*/ 	.word	0x00000000


	//----- nvinfo : EIATTR_CBANK_PARAM_SIZE
	.align		4
.L_179:
        /*005c*/ 	.byte	0x03, 0x19
        /*005e*/ 	.short	0x0018


	//----- nvinfo : EIATTR_PARAM_CBANK
	.align		4
        /*0060*/ 	.byte	0x04, 0x0a
        /*0062*/ 	.short	(.L_181 - .L_180)
	.align		4
.L_180:
        /*0064*/ 	.word	index@(.nv.constant0._cupy_pack_int32)
        /*0068*/ 	.short	0x0380
        /*006a*/ 	.short	0x0018


	//----- nvinfo : EIATTR_SW_WAR
	.align		4
.L_181:
        /*006c*/ 	.byte	0x04, 0x36
        /*006e*/ 	.short	(.L_183 - .L_182)
.L_182:
        /*0070*/ 	.word	0x00000008
.L_183:


//--------------------- .nv.info._cupy_pack_uint16 --------------------------
	.section	.nv.info._cupy_pack_uint16,"",@"SHT_CUDA_INFO"
	.sectionflags	@""
	.align	4


	//----- nvinfo : EIATTR_CUDA_API_VERSION
	.align		4
        /*0000*/ 	.byte	0x04, 0x37
        /*0002*/ 	.short	(.L_185 - .L_184)
.L_184:
        /*0004*/ 	.word	0x00000082


	//----- nvinfo : EIATTR_KPARAM_INFO
	.align		4
.L_185:
        /*0008*/ 	.byte	0x04, 0x17
        /*000a*/ 	.short	(.L_187 - .L_186)
.L_186:
        /*000c*/ 	.word	0x00000000
        /*0010*/ 	.short	0x0002
        /*0012*/ 	.short	0x0010
        /*0014*/ 	.byte	0x00, 0xf5, 0x21, 0x00


	//----- nvinfo : EIATTR_KPARAM_INFO
	.align		4
.L_187:
        /*0018*/ 	.byte	0x04, 0x17
        /*001a*/ 	.short	(.L_189 - .L_188)
.L_188:
        /*001c*/ 	.word	0x00000000
        /*0020*/ 	.short	0x0001
        /*0022*/ 	.short	0x0008
        /*0024*/ 	.byte	0x00, 0xf5, 0x21, 0x00


	//----- nvinfo : EIATTR_KPARAM_INFO
	.align		4
.L_189:
        /*0028*/ 	.byte	0x04, 0x17
        /*002a*/ 	.short	(.L_191 - .L_190)
.L_190:
        /*002c*/ 	.word	0x00000000
        /*0030*/ 	.short	0x0000
        /*0032*/ 	.short	0x0000
        /*0034*/ 	.byte	0x00, 0xf0, 0x21, 0x00


	//----- nvinfo : EIATTR_SPARSE_MMA_MASK
	.align		4
.L_191:
        /*0038*/ 	.byte	0x03, 0x50
        /*003a*/ 	.short	0x0000


	//----- nvinfo : EIATTR_MAXREG_COUNT
	.align		4
        /*003c*/ 	.byte	0x03, 0x1b
        /*003e*/ 	.short	0x00ff


	//----- nvinfo : EIATTR_MERCURY_ISA_VERSION
	.align		4
        /*0040*/ 	.byte	0x03, 0x5f
        /*0042*/ 	.short	0x0101


	//----- nvinfo : EIATTR_VRC_CTA_INIT_COUNT
	.align		4
        /*0044*/ 	.byte	0x02, 0x4a
	.zero		1
	.zero		1


	//----- nvinfo : EIATTR_EXIT_INSTR_OFFSETS
	.align		4
        /*0048*/ 	.byte	0x04, 0x1c
        /*004a*/ 	.short	(.L_193 - .L_192)


	//   ....[0]....
.L_192:
        /*004c*/ 	.word	0x00000090


	//   ....[1]....
        /*0050*/ 	.word	0x000001d0


	//----- nvinfo : EIATTR_CRS_STACK_SIZE
	.align		4
.L_193:
        /*0054*/ 	.byte	0x04, 0x1e
        /*0056*/ 	.short	(.L_195 - .L_194)
.L_194:
        /*0058*/ 	.word	0x00000000


	//----- nvinfo : EIATTR_CBANK_PARAM_SIZE
	.align		4
.L_195:
        /*005c*/ 	.byte	0x03, 0x19
        /*005e*/ 	.short	0x0018


	//----- nvinfo : EIATTR_PARAM_CBANK
	.align		4
        /*0060*/ 	.byte	0x04, 0x0a
        /*0062*/ 	.short	(.L_197 - .L_196)
	.align		4
.L_196:
        /*0064*/ 	.word	index@(.nv.constant0._cupy_pack_uint16)
        /*0068*/ 	.short	0x0380
        /*006a*/ 	.short	0x0018


	//----- nvinfo : EIATTR_SW_WAR
	.align		4
.L_197:
        /*006c*/ 	.byte	0x04, 0x36
        /*006e*/ 	.short	(.L_199 - .L_198)
.L_198:
        /*0070*/ 	.word	0x00000008
.L_199:


//--------------------- .nv.info._cupy_pack_int16 --------------------------
	.section	.nv.info._cupy_pack_int16,"",@"SHT_CUDA_INFO"
	.sectionflags	@""
	.align	4


	//----- nvinfo : EIATTR_CUDA_API_VERSION
	.align		4
        /*0000*/ 	.byte	0x04, 0x37
        /*0002*/ 	.short	(.L_201 - .L_200)
.L_200:
        /*0004*/ 	.word	0x00000082


	//----- nvinfo : EIATTR_KPARAM_INFO
	.align		4
.L_201:
        /*0008*/ 	.byte	0x04, 0x17
        /*000a*/ 	.short	(.L_203 - .L_202)
.L_202:
        /*000c*/ 	.word	0x00000000
        /*0010*/ 	.short	0x0002
        /*0012*/ 	.short	0x0010
        /*0014*/ 	.byte	0x00, 0xf5, 0x21, 0x00


	//----- nvinfo : EIATTR_KPARAM_INFO
	.align		4
.L_203:
        /*0018*/ 	.byte	0x04, 0x17
        /*001a*/ 	.short	(.L_205 - .L_204)
.L_204:
        /*001c*/ 	.word	0x00000000
        /*0020*/ 	.short	0x0001
        /*0022*/ 	.short	0x0008
        /*0024*/ 	.byte	0x00, 0xf5, 0x21, 0x00


	//----- nvinfo : EIATTR_KPARAM_INFO
	.align		4
.L_205:
        /*0028*/ 	.byte	0x04, 0x17
        /*002a*/ 	.short	(.L_207 - .L_206)
.L_206:
        /*002c*/ 	.word	0x00000000
        /*0030*/ 	.short	0x0000
        /*0032*/ 	.short	0x0000
        /*0034*/ 	.byte	0x00, 0xf0, 0x21, 0x00


	//----- nvinfo : EIATTR_SPARSE_MMA_MASK
	.align		4
.L_207:
        /*0038*/ 	.byte	0x03, 0x50
        /*003a*/ 	.short	0x0000


	//----- nvinfo : EIATTR_MAXREG_COUNT
	.align		4
        /*003c*/ 	.byte	0x03, 0x1b
        /*003e*/ 	.short	0x00ff


	//----- nvinfo : EIATTR_MERCURY_ISA_VERSION
	.align		4
        /*0040*/ 	.byte	0x03, 0x5f
        /*0042*/ 	.short	0x0101


	//----- nvinfo : EIATTR_VRC_CTA_INIT_COUNT
	.align		4
        /*0044*/ 	.byte	0x02, 0x4a
	.zero		1
	.zero		1


	//----- nvinfo : EIATTR_EXIT_INSTR_OFFSETS
	.align		4
        /*0048*/ 	.byte	0x04, 0x1c
        /*004a*/ 	.short	(.L_209 - .L_208)


	//   ....[0]....
.L_208:
        /*004c*/ 	.word	0x00000090


	//   ....[1]....
        /*0050*/ 	.word	0x000001d0


	//----- nvinfo : EIATTR_CRS_STACK_SIZE
	.align		4
.L_209:
        /*0054*/ 	.byte	0x04, 0x1e
        /*0056*/ 	.short	(.L_211 - .L_210)
.L_210:
        /*0058*/ 	.word	0x00000000


	//----- nvinfo : EIATTR_CBANK_PARAM_SIZE
	.align		4
.L_211:
        /*005c*/ 	.byte	0x03, 0x19
        /*005e*/ 	.short	0x0018


	//----- nvinfo : EIATTR_PARAM_CBANK
	.align		4
        /*0060*/ 	.byte	0x04, 0x0a
        /*0062*/ 	.short	(.L_213 - .L_212)
	.align		4
.L_212:
        /*0064*/ 	.word	index@(.nv.constant0._cupy_pack_int16)
        /*0068*/ 	.short	0x0380
        /*006a*/ 	.short	0x0018


	//----- nvinfo : EIATTR_SW_WAR
	.align		4
.L_213:
        /*006c*/ 	.byte	0x04, 0x36
        /*006e*/ 	.short	(.L_215 - .L_214)
.L_214:
        /*0070*/ 	.word	0x00000008
.L_215:


//--------------------- .nv.info._cupy_pack_uint8 --------------------------
	.section	.nv.info._cupy_pack_uint8,"",@"SHT_CUDA_INFO"
	.sectionflags	@""
	.align	4


	//----- nvinfo : EIATTR_CUDA_API_VERSION
	.align		4
        /*0000*/ 	.byte	0x04, 0x37
        /*0002*/ 	.short	(.L_217 - .L_216)
.L_216:
        /*0004*/ 	.word	0x00000082


	//----- nvinfo : EIATTR_KPARAM_INFO
	.align		4
.L_217:
        /*0008*/ 	.byte	0x04, 0x17
        /*000a*/ 	.short	(.L_219 - .L_218)
.L_218:
        /*000c*/ 	.word	0x00000000
        /*0010*/ 	.short	0x0002
        /*0012*/ 	.short	0x0010
        /*0014*/ 	.byte	0x00, 0xf5, 0x21, 0x00


	//----- nvinfo : EIATTR_KPARAM_INFO
	.align		4
.L_219:
        /*0018*/ 	.byte	0x04, 0x17
        /*001a*/ 	.short	(.L_221 - .L_220)
.L_220:
        /*001c*/ 	.word	0x00000000
        /*0020*/ 	.short	0x0001
        /*0022*/ 	.short	0x0008
        /*0024*/ 	.byte	0x00, 0xf5, 0x21, 0x00


	//----- nvinfo : EIATTR_KPARAM_INFO
	.align		4
.L_221:
        /*0028*/ 	.byte	0x04, 0x17
        /*002a*/ 	.short	(.L_223 - .L_222)
.L_222:
        /*002c*/ 	.word	0x00000000
        /*0030*/ 	.short	0x0000
        /*0032*/ 	.short	0x0000
        /*0034*/ 	.byte	0x00, 0xf0, 0x21, 0x00


	//----- nvinfo : EIATTR_SPARSE_MMA_MASK
	.align		4
.L_223:
        /*0038*/ 	.byte	0x03, 0x50
        /*003a*/ 	.short	0x0000


	//----- nvinfo : EIATTR_MAXREG_COUNT
	.align		4
        /*003c*/ 	.byte	0x03, 0x1b
        /*003e*/ 	.short	0x00ff


	//----- nvinfo : EIATTR_MERCURY_ISA_VERSION
	.align		4
        /*0040*/ 	.byte	0x03, 0x5f
        /*0042*/ 	.short	0x0101


	//----- nvinfo : EIATTR_VRC_CTA_INIT_COUNT
	.align		4
        /*0044*/ 	.byte	0x02, 0x4a
	.zero		1
	.zero		1


	//----- nvinfo : EIATTR_EXIT_INSTR_OFFSETS
	.align		4
        /*0048*/ 	.byte	0x04, 0x1c
        /*004a*/ 	.short	(.L_225 - .L_224)


	//   ....[0]....
.L_224:
        /*004c*/ 	.word	0x00000090


	//   ....[1]....
        /*0050*/ 	.word	0x000001d0


	//----- nvinfo : EIATTR_CRS_STACK_SIZE
	.align		4
.L_225:
        /*0054*/ 	.byte	0x04, 0x1e
        /*0056*/ 	.short	(.L_227 - .L_226)
.L_226:
        /*0058*/ 	.word	0x00000000


	//----- nvinfo : EIATTR_CBANK_PARAM_SIZE
	.align		4
.L_227:
        /*005c*/ 	.byte	0x03, 0x19
        /*005e*/ 	.short	0x0018


	//----- nvinfo : EIATTR_PARAM_CBANK
	.align		4
        /*0060*/ 	.byte	0x04, 0x0a
        /*0062*/ 	.short	(.L_229 - .L_228)
	.align		4
.L_228:
        /*0064*/ 	.word	index@(.nv.constant0._cupy_pack_uint8)
        /*0068*/ 	.short	0x0380
        /*006a*/ 	.short	0x0018


	//----- nvinfo : EIATTR_SW_WAR
	.align		4
.L_229:
        /*006c*/ 	.byte	0x04, 0x36
        /*006e*/ 	.short	(.L_231 - .L_230)
.L_230:
        /*0070*/ 	.word	0x00000008
.L_231:


//--------------------- .nv.info._cupy_pack_int8  --------------------------
	.section	.nv.info._cupy_pack_int8,"",@"SHT_CUDA_INFO"
	.sectionflags	@""
	.align	4


	//----- nvinfo : EIATTR_CUDA_API_VERSION
	.align		4
        /*0000*/ 	.byte	0x04, 0x37
        /*0002*/ 	.short	(.L_233 - .L_232)
.L_232:
        /*0004*/ 	.word	0x00000082


	//----- nvinfo : EIATTR_KPARAM_INFO
	.align		4
.L_233:
        /*0008*/ 	.byte	0x04, 0x17
        /*000a*/ 	.short	(.L_235 - .L_234)
.L_234:
        /*000c*/ 	.word	0x00000000
        /*0010*/ 	.short	0x0002
        /*0012*/ 	.short	0x0010
        /*0014*/ 	.byte	0x00, 0xf5, 0x21, 0x00


	//----- nvinfo : EIATTR_KPARAM_INFO
	.align		4
.L_235:
        /*0018*/ 	.byte	0x04, 0x17
        /*001a*/ 	.short	(.L_237 - .L_236)
.L_236:
        /*001c*/ 	.word	0x00000000
        /*0020*/ 	.short	0x0001
        /*0022*/ 	.short	0x0008
        /*0024*/ 	.byte	0x00, 0xf5, 0x21, 0x00


	//----- nvinfo : EIATTR_KPARAM_INFO
	.align		4
.L_237:
        /*0028*/ 	.byte	0x04, 0x17
        /*002a*/ 	.short	(.L_239 - .L_238)
.L_238:
        /*002c*/ 	.word	0x00000000
        /*0030*/ 	.short	0x0000
        /*0032*/ 	.short	0x0000
        /*0034*/ 	.byte	0x00, 0xf0, 0x21, 0x00


	//----- nvinfo : EIATTR_SPARSE_MMA_MASK
	.align		4
.L_239:
        /*0038*/ 	.byte	0x03, 0x50
        /*003a*/ 	.short	0x0000


	//----- nvinfo : EIATTR_MAXREG_COUNT
	.align		4
        /*003c*/ 	.byte	0x03, 0x1b
        /*003e*/ 	.short	0x00ff


	//----- nvinfo : EIATTR_MERCURY_ISA_VERSION
	.align		4
        /*0040*/ 	.byte	0x03, 0x5f
        /*0042*/ 	.short	0x0101


	//----- nvinfo : EIATTR_VRC_CTA_INIT_COUNT
	.align		4
        /*0044*/ 	.byte	0x02, 0x4a
	.zero		1
	.zero		1


	//----- nvinfo : EIATTR_EXIT_INSTR_OFFSETS
	.align		4
        /*0048*/ 	.byte	0x04, 0x1c
        /*004a*/ 	.short	(.L_241 - .L_240)


	//   ....[0]....
.L_240:
        /*004c*/ 	.word	0x00000090


	//   ....[1]....
        /*0050*/ 	.word	0x000001d0


	//----- nvinfo : EIATTR_CRS_STACK_SIZE
	.align		4
.L_241:
        /*0054*/ 	.byte	0x04, 0x1e
        /*0056*/ 	.short	(.L_243 - .L_242)
.L_242:
        /*0058*/ 	.word	0x00000000


	//----- nvinfo : EIATTR_CBANK_PARAM_SIZE
	.align		4
.L_243:
        /*005c*/ 	.byte	0x03, 0x19
        /*005e*/ 	.short	0x0018


	//----- nvinfo : EIATTR_PARAM_CBANK
	.align		4
        /*0060*/ 	.byte	0x04, 0x0a
        /*0062*/ 	.short	(.L_245 - .L_244)
	.align		4
.L_244:
        /*0064*/ 	.word	index@(.nv.constant0._cupy_pack_int8)
        /*0068*/ 	.short	0x0380
        /*006a*/ 	.short	0x0018


	//----- nvinfo : EIATTR_SW_WAR
	.align		4
.L_245:
        /*006c*/ 	.byte	0x04, 0x36
        /*006e*/ 	.short	(.L_247 - .L_246)
.L_246:
        /*0070*/ 	.word	0x00000008
.L_247:


//--------------------- .nv.callgraph             --------------------------
	.section	.nv.callgraph,"",@"SHT_CUDA_CALLGRAPH"
	.align	4
	.sectionentsize	8
	.align		4
        /*0000*/ 	.word	0x00000000
	.align		4
        /*0004*/ 	.word	0xffffffff
	.align		4
        /*0008*/ 	.word	0x00000000
	.align		4
        /*000c*/ 	.word	0xfffffffe
	.align		4
        /*0010*/ 	.word	0x00000000
	.align		4
        /*0014*/ 	.word	0xfffffffd
	.align		4
        /*0018*/ 	.word	0x00000000
	.align		4
        /*001c*/ 	.word	0xfffffffc


//--------------------- .nv.constant4             --------------------------
	.section	.nv.constant4,"a",@progbits
	.align	8
	.align		8
.nv.constant4:
        /*0000*/ 	.dword	_ZN34_INTERNAL_72887fab_4_k_cu_5a65b9ae4cuda3std3__45__cpo5beginE
	.align		8
        /*0008*/ 	.dword	_ZN34_INTERNAL_72887fab_4_k_cu_5a65b9ae4cuda3std3__45__cpo3endE
	.align		8
        /*0010*/ 	.dword	_ZN34_INTERNAL_72887fab_4_k_cu_5a65b9ae4cuda3std3__45__cpo6cbeginE
	.align		8
        /*0018*/ 	.dword	_ZN34_INTERNAL_72887fab_4_k_cu_5a65b9ae4cuda3std3__45__cpo4cendE
	.align		8
        /*0020*/ 	.dword	_ZN34_INTERNAL_72887fab_4_k_cu_5a65b9ae4cuda3std3__45__cpo6rbeginE
	.align		8
        /*0028*/ 	.dword	_ZN34_INTERNAL_72887fab_4_k_cu_5a65b9ae4cuda3std3__45__cpo4rendE
	.align		8
        /*0030*/ 	.dword	_ZN34_INTERNAL_72887fab_4_k_cu_5a65b9ae4cuda3std3__45__cpo7crbeginE
	.align		8
        /*0038*/ 	.dword	_ZN34_INTERNAL_72887fab_4_k_cu_5a65b9ae4cuda3std3__45__cpo5crendE
	.align		8
        /*0040*/ 	.dword	_ZN34_INTERNAL_72887fab_4_k_cu_5a65b9ae4cuda3std3__436_GLOBAL__N__72887fab_4_k_cu_5a65b9ae6ignoreE
	.align		8
        /*0048*/ 	.dword	_ZN34_INTERNAL_72887fab_4_k_cu_5a65b9ae4cuda3std3__419piecewise_constructE
	.align		8
        /*0050*/ 	.dword	_ZN34_INTERNAL_72887fab_4_k_cu_5a65b9ae4cuda3std3__48in_placeE
	.align		8
        /*0058*/ 	.dword	_ZN34_INTERNAL_72887fab_4_k_cu_5a65b9ae4cuda3std3__420unreachable_sentinelE
	.align		8
        /*0060*/ 	.dword	_ZN34_INTERNAL_72887fab_4_k_cu_5a65b9ae4cuda3std6ranges3__45__cpo4swapE
	.align		8
        /*0068*/ 	.dword	_ZN34_INTERNAL_72887fab_4_k_cu_5a65b9ae4cuda3std6ranges3__45__cpo9iter_moveE
	.align		8
        /*0070*/ 	.dword	_ZN34_INTERNAL_72887fab_4_k_cu_5a65b9ae4cuda3std6ranges3__45__cpo5beginE
	.align		8
        /*0078*/ 	.dword	_ZN34_INTERNAL_72887fab_4_k_cu_5a65b9ae4cuda3std6ranges3__45__cpo3endE
	.align		8
        /*0080*/ 	.dword	_ZN34_INTERNAL_72887fab_4_k_cu_5a65b9ae4cuda3std6ranges3__45__cpo6cbeginE
	.align		8
        /*0088*/ 	.dword	_ZN34_INTERNAL_72887fab_4_k_cu_5a65b9ae4cuda3std6ranges3__45__cpo4cendE
	.align		8
        /*0090*/ 	.dword	_ZN34_INTERNAL_72887fab_4_k_cu_5a65b9ae4cuda3std6ranges3__45__cpo7advanceE
	.align		8
        /*0098*/ 	.dword	_ZN34_INTERNAL_72887fab_4_k_cu_5a65b9ae4cuda3std6ranges3__45__cpo9iter_swapE
	.align		8
        /*00a0*/ 	.dword	_ZN34_INTERNAL_72887fab_4_k_cu_5a65b9ae4cuda3std6ranges3__45__cpo4nextE
	.align		8
        /*00a8*/ 	.dword	_ZN34_INTERNAL_72887fab_4_k_cu_5a65b9ae4cuda3std6ranges3__45__cpo4prevE
	.align		8
        /*00b0*/ 	.dword	_ZN34_INTERNAL_72887fab_4_k_cu_5a65b9ae4cuda3std6ranges3__45__cpo4dataE
	.align		8
        /*00b8*/ 	.dword	_ZN34_INTERNAL_72887fab_4_k_cu_5a65b9ae4cuda3std6ranges3__45__cpo5cdataE
	.align		8
        /*00c0*/ 	.dword	_ZN34_INTERNAL_72887fab_4_k_cu_5a65b9ae4cuda3std6ranges3__45__cpo4sizeE
	.align		8
        /*00c8*/ 	.dword	_ZN34_INTERNAL_72887fab_4_k_cu_5a65b9ae4cuda3std6ranges3__45__cpo5ssizeE
	.align		8
        /*00d0*/ 	.dword	_ZN34_INTERNAL_72887fab_4_k_cu_5a65b9ae4cuda3std6ranges3__45__cpo8distanceE
	.align		8
        /*00d8*/ 	.dword	_ZN34_INTERNAL_72887fab_4_k_cu_5a65b9ae6thrust24THRUST_300001_SM_1000_NS6system6detail10sequential3seqE


//--------------------- .text._cupy_pack_complex128 --------------------------
	.section	.text._cupy_pack_complex128,"ax",@progbits
	.align	128
        .global         _cupy_pack_complex128
        .type           _cupy_pack_complex128,@function
        .size           _cupy_pack_complex128,(.L_x_20 - _cupy_pack_complex128)
        .other          _cupy_pack_complex128,@"STO_CUDA_ENTRY STV_DEFAULT"
_cupy_pack_complex128:
.text._cupy_pack_complex128:
[----:B------:R-:W-:Y:S01]  /*0000*/  LDC R1, c[0x0][0x37c] ;  /* 0x0000df00ff017b82 */ /* 0x000fe20000000800 */
[----:B------:R-:W0:Y:S07]  /*0010*/  S2R R0, SR_TID.X ;  /* 0x0000000000007919 */ /* 0x000e2e0000002100 */
[----:B------:R-:W0:Y:S01]  /*0020*/  S2UR UR4, SR_CTAID.X ;  /* 0x00000000000479c3 */ /* 0x000e220000002500 */
[----:B------:R-:W1:Y:S07]  /*0030*/  LDCU.64 UR8, c[0x0][0x380] ;  /* 0x00007000ff0877ac */ /* 0x000e6e0008000a00 */
[----:B------:R-:W0:Y:S02]  /*0040*/  LDC R7, c[0x0][0x360] ;  /* 0x0000d800ff077b82 */ /* 0x000e240000000800 */
[----:B0-----:R-:W-:-:S05]  /*0050*/  IMAD R0, R7, UR4, R0 ;  /* 0x0000000407007c24 */ /* 0x001fca000f8e0200 */
[----:B-1----:R-:W-:Y:S02]  /*0060*/  ISETP.GE.U32.AND P0, PT, R0, UR8, PT ;  /* 0x0000000800007c0c */ /* 0x002fe4000bf06070 */
[----:B------:R-:W-:-:S04]  /*0070*/  SHF.R.S32.HI R2, RZ, 0x1f, R0 ;  /* 0x0000001fff027819 */ /* 0x000fc80000011400 */
[----:B------:R-:W-:-:S13]  /*0080*/  ISETP.GE.U32.AND.EX P0, PT, R2, UR9, PT, P0 ;  /* 0x0000000902007c0c */ /* 0x000fda000bf06100 */
[----:B------:R-:W-:Y:S05]  /*0090*/  @P0 EXIT ;  /* 0x000000000000094d */ /* 0x000fea0003800000 */
[----:B------:R-:W0:Y:S01]  /*00a0*/  LDCU UR4, c[0x0][0x370] ;  /* 0x00006e00ff0477ac */ /* 0x000e220008000800 */
[----:B------:R-:W-:Y:S02]  /*00b0*/  IMAD.MOV.U32 R8, RZ, RZ, R2 ;  /* 0x000000ffff087224 */ /* 0x000fe400078e0002 */
[----:B------:R-:W-:Y:S01]  /*00c0*/  IMAD.MOV.U32 R6, RZ, RZ, R0 ;  /* 0x000000ffff067224 */ /* 0x000fe200078e0000 */
[----:B------:R-:W1:Y:S01]  /*00d0*/  LDCU.64 UR6, c[0x0][0x358] ;  /* 0x00006b00ff0677ac */ /* 0x000e620008000a00 */
[----:B------:R-:W2:Y:S01]  /*00e0*/  LDCU.64 UR10, c[0x0][0x388] ;  /* 0x00007100ff0a77ac */ /* 0x000ea20008000a00 */
[----:B------:R-:W3:Y:S01]  /*00f0*/  LDCU.64 UR12, c[0x0][0x390] ;  /* 0x00007200ff0c77ac */ /* 0x000ee20008000a00 */
[----:B0-----:R-:W-:-:S07]  /*0100*/  IMAD R7, R7, UR4, RZ ;  /* 0x0000000407077c24 */ /* 0x001fce000f8e02ff */
.L_x_0:
[----:B--2---:R-:W-:-:S04]  /*0110*/  IADD3 R2, P0, PT, R6, UR10, RZ ;  /* 0x0000000a06027c10 */ /* 0x004fc8000ff1e0ff */
[----:B0-----:R-:W-:-:S06]  /*0120*/  IADD3.X R3, PT, PT, R8, UR11, RZ, P0, !PT ;  /* 0x0000000b08037c10 */ /* 0x001fcc00087fe4ff */
[----:B-1----:R-:W2:Y:S01]  /*0130*/  LDG.E.U8.CONSTANT R3, desc[UR6][R2.64] ;  /* 0x0000000602037981 */ /* 0x002ea2000c1e9100 */
[----:B---3--:R-:W-:Y:S01]  /*0140*/  IADD3 R4, P0, PT, R6, UR12, RZ ;  /* 0x0000000c06047c10 */ /* 0x008fe2000ff1e0ff */
[----:B------:R-:W-:-:S03]  /*0150*/  IMAD.IADD R6, R7, 0x1, R0 ;  /* 0x0000000107067824 */ /* 0x000fc600078e0200 */
[----:B------:R-:W-:Y:S01]  /*0160*/  IADD3.X R5, PT, PT, R8, UR13, RZ, P0, !PT ;  /* 0x0000000d08057c10 */ /* 0x000fe200087fe4ff */
[--C-:B------:R-:W-:Y:S01]  /*0170*/  IMAD.MOV.U32 R0, RZ, RZ, R6.reuse ;  /* 0x000000ffff007224 */ /* 0x100fe200078e0006 */
[----:B------:R-:W-:Y:S02]  /*0180*/  ISETP.GE.U32.AND P0, PT, R6, UR8, PT ;  /* 0x0000000806007c0c */ /* 0x000fe4000bf06070 */
[----:B------:R-:W-:-:S04]  /*0190*/  SHF.R.S32.HI R8, RZ, 0x1f, R6 ;  /* 0x0000001fff087819 */ /* 0x000fc80000011406 */
[----:B------:R-:W-:Y:S01]  /*01a0*/  ISETP.GE.U32.AND.EX P0, PT, R8, UR9, PT, P0 ;  /* 0x0000000908007c0c */ /* 0x000fe2000bf06100 */
[----:B--2---:R0:W-:-:S12]  /*01b0*/  STG.E.U8 desc[UR6][R4.64], R3 ;  /* 0x0000000304007986 */ /* 0x0041d8000c101106 */
[----:B------:R-:W-:Y:S05]  /*01c0*/  @!P0 BRA `(.L_x_0) ;  /* 0xfffffffc00d08947 */ /* 0x000fea000383ffff */
[----:B------:R-:W-:Y:S05]  /*01d0*/  EXIT ;  /* 0x000000000000794d */ /* 0x000fea0003800000 */
.L_x_1:
[----:B------:R-:W-:-:S00]  /*01e0*/  BRA `(.L_x_1) ;  /* 0xfffffffc00fc7947 */ /* 0x000fc0000383ffff */
[----:B------:R-:W-:-:S00]  /*01f0*/  NOP ;  /* 0x0000000000007918 */ /* 0x000fc00000000000 */
        /* <DEDUP_REMOVED lines=8> */
.L_x_20:


//--------------------- .text._cupy_pack_complex64 --------------------------
	.section	.text._cupy_pack_complex64,"ax",@progbits
	.align	128
        .global         _cupy_pack_complex64
        .type           _cupy_pack_complex64,@function
        .size           _cupy_pack_complex64,(.L_x_21 - _cupy_pack_complex64)
        .other          _cupy_pack_complex64,@"STO_CUDA_ENTRY STV_DEFAULT"
_cupy_pack_complex64:
.text._cupy_pack_complex64:
        /* <DEDUP_REMOVED lines=17> */
.L_x_2:
        /* <DEDUP_REMOVED lines=13> */
.L_x_3:
        /* <DEDUP_REMOVED lines=10> */
.L_x_21:


//--------------------- .text._cupy_pack_float64  --------------------------
	.section	.text._cupy_pack_float64,"ax",@progbits
	.align	128
        .global         _cupy_pack_float64
        .type           _cupy_pack_float64,@function
        .size           _cupy_pack_float64,(.L_x_22 - _cupy_pack_float64)
        .other          _cupy_pack_float64,@"STO_CUDA_ENTRY STV_DEFAULT"
_cupy_pack_float64:
.text._cupy_pack_float64:
        /* <DEDUP_REMOVED lines=17> */
.L_x_4:
        /* <DEDUP_REMOVED lines=13> */
.L_x_5:
        /* <DEDUP_REMOVED lines=10> */
.L_x_22:


//--------------------- .text._cupy_pack_float32  --------------------------
	.section	.text._cupy_pack_float32,"ax",@progbits
	.align	128
        .global         _cupy_pack_float32
        .type           _cupy_pack_float32,@function
        .size           _cupy_pack_float32,(.L_x_23 - _cupy_pack_float32)
        .other          _cupy_pack_float32,@"STO_CUDA_ENTRY STV_DEFAULT"
_cupy_pack_float32:
.text._cupy_pack_float32:
        /* <DEDUP_REMOVED lines=17> */
.L_x_6:
        /* <DEDUP_REMOVED lines=13> */
.L_x_7:
        /* <DEDUP_REMOVED lines=10> */
.L_x_23:


//--------------------- .text._cupy_pack_uint32   --------------------------
	.section	.text._cupy_pack_uint32,"ax",@progbits
	.align	128
        .global         _cupy_pack_uint32
        .type           _cupy_pack_uint32,@function
        .size           _cupy_pack_uint32,(.L_x_24 - _cupy_pack_uint32)
        .other          _cupy_pack_uint32,@"STO_CUDA_ENTRY STV_DEFAULT"
_cupy_pack_uint32:
.text._cupy_pack_uint32:
        /* <DEDUP_REMOVED lines=17> */
.L_x_8:
        /* <DEDUP_REMOVED lines=13> */
.L_x_9:
        /* <DEDUP_REMOVED lines=10> */
.L_x_24:


//--------------------- .text._cupy_pack_int32    --------------------------
	.section	.text._cupy_pack_int32,"ax",@progbits
	.align	128
        .global         _cupy_pack_int32
        .type           _cupy_pack_int32,@function
        .size           _cupy_pack_int32,(.L_x_25 - _cupy_pack_int32)
        .other          _cupy_pack_int32,@"STO_CUDA_ENTRY STV_DEFAULT"
_cupy_pack_int32:
.text._cupy_pack_int32:
        /* <DEDUP_REMOVED lines=17> */
.L_x_10:
        /* <DEDUP_REMOVED lines=13> */
.L_x_11:
        /* <DEDUP_REMOVED lines=10> */
.L_x_25:


//--------------------- .text._cupy_pack_uint16   --------------------------
	.section	.text._cupy_pack_uint16,"ax",@progbits
	.align	128
        .global         _cupy_pack_uint16
        .type           _cupy_pack_uint16,@function
        .size           _cupy_pack_uint16,(.L_x_26 - _cupy_pack_uint16)
        .other          _cupy_pack_uint16,@"STO_CUDA_ENTRY STV_DEFAULT"
_cupy_pack_uint16:
.text._cupy_pack_uint16:
        /* <DEDUP_REMOVED lines=17> */
.L_x_12:
        /* <DEDUP_REMOVED lines=13> */
.L_x_13:
        /* <DEDUP_REMOVED lines=10> */
.L_x_26:


//--------------------- .text._cupy_pack_int16    --------------------------
	.section	.text._cupy_pack_int16,"ax",@progbits
	.align	128
        .global         _cupy_pack_int16
        .type           _cupy_pack_int16,@function
        .size           _cupy_pack_int16,(.L_x_27 - _cupy_pack_int16)
        .other          _cupy_pack_int16,@"STO_CUDA_ENTRY STV_DEFAULT"
_cupy_pack_int16:
.text._cupy_pack_int16:
        /* <DEDUP_REMOVED lines=17> */
.L_x_14:
        /* <DEDUP_REMOVED lines=13> */
.L_x_15:
        /* <DEDUP_REMOVED lines=10> */
.L_x_27:


//--------------------- .text._cupy_pack_uint8    --------------------------
	.section	.text._cupy_pack_uint8,"ax",@progbits
	.align	128
        .global         _cupy_pack_uint8
        .type           _cupy_pack_uint8,@function
        .size           _cupy_pack_uint8,(.L_x_28 - _cupy_pack_uint8)
        .other          _cupy_pack_uint8,@"STO_CUDA_ENTRY STV_DEFAULT"
_cupy_pack_uint8:
.text._cupy_pack_uint8:
        /* <DEDUP_REMOVED lines=17> */
.L_x_16:
        /* <DEDUP_REMOVED lines=13> */
.L_x_17:
        /* <DEDUP_REMOVED lines=10> */
.L_x_28:


//--------------------- .text._cupy_pack_int8     --------------------------
	.section	.text._cupy_pack_int8,"ax",@progbits
	.align	128
        .global         _cupy_pack_int8
        .type           _cupy_pack_int8,@function
        .size           _cupy_pack_int8,(.L_x_29 - _cupy_pack_int8)
        .other          _cupy_pack_int8,@"STO_CUDA_ENTRY STV_DEFAULT"
_cupy_pack_int8:
.text._cupy_pack_int8:
        /* <DEDUP_REMOVED lines=17> */
.L_x_18:
        /* <DEDUP_REMOVED lines=13> */
.L_x_19:
        /* <DEDUP_REMOVED lines=10> */
.L_x_29:


//--------------------- .nv.shared.reserved.0     --------------------------
	.section	.nv.shared.reserved.0,"aw",@nobits
	.weak		__nv_reservedSMEM_offset_0_alias
	.size		__nv_reservedSMEM_offset_0_alias, 0, 64
	.other		__nv_reservedSMEM_offset_0_alias,@"STO_CUDA_RESERVED_SHARED STV_DEFAULT"
__nv_reservedSMEM_offset_0_alias:
	.zero		0
	.zero		64


//--------------------- .nv.global                --------------------------
	.section	.nv.global,"aw",@nobits
.nv.global:
	.type		_ZN34_INTERNAL_72887fab_4_k_cu_5a65b9ae4cuda3std3__48in_placeE,@object
	.size		_ZN34_INTERNAL_72887fab_4_k_cu_5a65b9ae4cuda3std3__48in_placeE,(_ZN34_INTERNAL_72887fab_4_k_cu_5a65b9ae4cuda3std6ranges3__45__cpo8distanceE - _ZN34_INTERNAL_72887fab_4_k_cu_5a65b9ae4cuda3std3__48in_placeE)
_ZN34_INTERNAL_72887fab_4_k_cu_5a65b9ae4cuda3std3__48in_placeE:
	.zero		1
	.type		_ZN34_INTERNAL_72887fab_4_k_cu_5a65b9ae4cuda3std6ranges3__45__cpo8distanceE,@object
	.size		_ZN34_INTERNAL_72887fab_4_k_cu_5a65b9ae4cuda3std6ranges3__45__cpo8distanceE,(_ZN34_INTERNAL_72887fab_4_k_cu_5a65b9ae4cuda3std3__45__cpo6cbeginE - _ZN34_INTERNAL_72887fab_4_k_cu_5a65b9ae4cuda3std6ranges3__45__cpo8distanceE)
_ZN34_INTERNAL_72887fab_4_k_cu_5a65b9ae4cuda3std6ranges3__45__cpo8distanceE:
	.zero		1
	.type		_ZN34_INTERNAL_72887fab_4_k_cu_5a65b9ae4cuda3std3__45__cpo6cbeginE,@object
	.size		_ZN34_INTERNAL_72887fab_4_k_cu_5a65b9ae4cuda3std3__45__cpo6cbeginE,(_ZN34_INTERNAL_72887fab_4_k_cu_5a65b9ae4cuda3std6ranges3__45__cpo7advanceE - _ZN34_INTERNAL_72887fab_4_k_cu_5a65b9ae4cuda3std3__45__cpo6cbeginE)
_ZN34_INTERNAL_72887fab_4_k_cu_5a65b9ae4cuda3std3__45__cpo6cbeginE:
	.zero		1
	.type		_ZN34_INTERNAL_72887fab_4_k_cu_5a65b9ae4cuda3std6ranges3__45__cpo7advanceE,@object
	.size		_ZN34_INTERNAL_72887fab_4_k_cu_5a65b9ae4cuda3std6ranges3__45__cpo7advanceE,(_ZN34_INTERNAL_72887fab_4_k_cu_5a65b9ae4cuda3std3__45__cpo7crbeginE - _ZN34_INTERNAL_72887fab_4_k_cu_5a65b9ae4cuda3std6ranges3__45__cpo7advanceE)
_ZN34_INTERNAL_72887fab_4_k_cu_5a65b9ae4cuda3std6ranges3__45__cpo7advanceE:
	.zero		1
	.type		_ZN34_INTERNAL_72887fab_4_k_cu_5a65b9ae4cuda3std3__45__cpo7crbeginE,@object
	.size		_ZN34_INTERNAL_72887fab_4_k_cu_5a65b9ae4cuda3std3__45__cpo7crbeginE,(_ZN34_INTERNAL_72887fab_4_k_cu_5a65b9ae4cuda3std6ranges3__45__cpo4dataE - _ZN34_INTERNAL_72887fab_4_k_cu_5a65b9ae4cuda3std3__45__cpo7crbeginE)
_ZN34_INTERNAL_72887fab_4_k_cu_5a65b9ae4cuda3std3__45__cpo7crbeginE:
	.zero		1
	.type		_ZN34_INTERNAL_72887fab_4_k_cu_5a65b9ae4cuda3std6ranges3__45__cpo4dataE,@object
	.size		_ZN34_INTERNAL_72887fab_4_k_cu_5a65b9ae4cuda3std6ranges3__45__cpo4dataE,(_ZN34_INTERNAL_72887fab_4_k_cu_5a65b9ae4cuda3std6ranges3__45__cpo5beginE - _ZN34_INTERNAL_72887fab_4_k_cu_5a65b9ae4cuda3std6ranges3__45__cpo4dataE)
_ZN34_INTERNAL_72887fab_4_k_cu_5a65b9ae4cuda3std6ranges3__45__cpo4dataE:
	.zero		1
	.type		_ZN34_INTERNAL_72887fab_4_k_cu_5a65b9ae4cuda3std6ranges3__45__cpo5beginE,@object
	.size		_ZN34_INTERNAL_72887fab_4_k_cu_5a65b9ae4cuda3std6ranges3__45__cpo5beginE,(_ZN34_INTERNAL_72887fab_4_k_cu_5a65b9ae4cuda3std3__436_GLOBAL__N__72887fab_4_k_cu_5a65b9ae6ignoreE - _ZN34_INTERNAL_72887fab_4_k_cu_5a65b9ae4cuda3std6ranges3__45__cpo5beginE)
_ZN34_INTERNAL_72887fab_4_k_cu_5a65b9ae4cuda3std6ranges3__45__cpo5beginE:
	.zero		1
	.type		_ZN34_INTERNAL_72887fab_4_k_cu_5a65b9ae4cuda3std3__436_GLOBAL__N__72887fab_4_k_cu_5a65b9ae6ignoreE,@object
	.size		_ZN34_INTERNAL_72887fab_4_k_cu_5a65b9ae4cuda3std3__436_GLOBAL__N__72887fab_4_k_cu_5a65b9ae6ignoreE,(_ZN34_INTERNAL_72887fab_4_k_cu_5a65b9ae4cuda3std6ranges3__45__cpo4sizeE - _ZN34_INTERNAL_72887fab_4_k_cu_5a65b9ae4cuda3std3__436_GLOBAL__N__72887fab_4_k_cu_5a65b9ae6ignoreE)
_ZN34_INTERNAL_72887fab_4_k_cu_5a65b9ae4cuda3std3__436_GLOBAL__N__72887fab_4_k_cu_5a65b9ae6ignoreE:
	.zero		1
	.type		_ZN34_INTERNAL_72887fab_4_k_cu_5a65b9ae4cuda3std6ranges3__45__cpo4sizeE,@object
	.size		_ZN34_INTERNAL_72887fab_4_k_cu_5a65b9ae4cuda3std6ranges3__45__cpo4sizeE,(_ZN34_INTERNAL_72887fab_4_k_cu_5a65b9ae4cuda3std3__45__cpo5beginE - _ZN34_INTERNAL_72887fab_4_k_cu_5a65b9ae4cuda3std6ranges3__45__cpo4sizeE)
_ZN34_INTERNAL_72887fab_4_k_cu_5a65b9ae4cuda3std6ranges3__45__cpo4sizeE:
	.zero		1
	.type		_ZN34_INTERNAL_72887fab_4_k_cu_5a65b9ae4cuda3std3__45__cpo5beginE,@object
	.size		_ZN34_INTERNAL_72887fab_4_k_cu_5a65b9ae4cuda3std3__45__cpo5beginE,(_ZN34_INTERNAL_72887fab_4_k_cu_5a65b9ae4cuda3std6ranges3__45__cpo6cbeginE - _ZN34_INTERNAL_72887fab_4_k_cu_5a65b9ae4cuda3std3__45__cpo5beginE)
_ZN34_INTERNAL_72887fab_4_k_cu_5a65b9ae4cuda3std3__45__cpo5beginE:
	.zero		1
	.type		_ZN34_INTERNAL_72887fab_4_k_cu_5a65b9ae4cuda3std6ranges3__45__cpo6cbeginE,@object
	.size		_ZN34_INTERNAL_72887fab_4_k_cu_5a65b9ae4cuda3std6ranges3__45__cpo6cbeginE,(_ZN34_INTERNAL_72887fab_4_k_cu_5a65b9ae4cuda3std3__45__cpo6rbeginE - _ZN34_INTERNAL_72887fab_4_k_cu_5a65b9ae4cuda3std6ranges3__45__cpo6cbeginE)
_ZN34_INTERNAL_72887fab_4_k_cu_5a65b9ae4cuda3std6ranges3__45__cpo6cbeginE:
	.zero		1
	.type		_ZN34_INTERNAL_72887fab_4_k_cu_5a65b9ae4cuda3std3__45__cpo6rbeginE,@object
	.size		_ZN34_INTERNAL_72887fab_4_k_cu_5a65b9ae4cuda3std3__45__cpo6rbeginE,(_ZN34_INTERNAL_72887fab_4_k_cu_5a65b9ae4cuda3std6ranges3__45__cpo4nextE - _ZN34_INTERNAL_72887fab_4_k_cu_5a65b9ae4cuda3std3__45__cpo6rbeginE)
_ZN34_INTERNAL_72887fab_4_k_cu_5a65b9ae4cuda3std3__45__cpo6rbeginE:
	.zero		1
	.type		_ZN34_INTERNAL_72887fab_4_k_cu_5a65b9ae4cuda3std6ranges3__45__cpo4nextE,@object
	.size		_ZN34_INTERNAL_72887fab_4_k_cu_5a65b9ae4cuda3std6ranges3__45__cpo4nextE,(_ZN34_INTERNAL_72887fab_4_k_cu_5a65b9ae4cuda3std6ranges3__45__cpo4swapE - _ZN34_INTERNAL_72887fab_4_k_cu_5a65b9ae4cuda3std6ranges3__45__cpo4nextE)
_ZN34_INTERNAL_72887fab_4_k_cu_5a65b9ae4cuda3std6ranges3__45__cpo4nextE:
	.zero		1
	.type		_ZN34_INTERNAL_72887fab_4_k_cu_5a65b9ae4cuda3std6ranges3__45__cpo4swapE,@object
	.size		_ZN34_INTERNAL_72887fab_4_k_cu_5a65b9ae4cuda3std6ranges3__45__cpo4swapE,(_ZN34_INTERNAL_72887fab_4_k_cu_5a65b9ae4cuda3std3__420unreachable_sentinelE - _ZN34_INTERNAL_72887fab_4_k_cu_5a65b9ae4cuda3std6ranges3__45__cpo4swapE)
_ZN34_INTERNAL_72887fab_4_k_cu_5a65b9ae4cuda3std6ranges3__45__cpo4swapE:
	.zero		1
	.type		_ZN34_INTERNAL_72887fab_4_k_cu_5a65b9ae4cuda3std3__420unreachable_sentinelE,@object
	.size		_ZN34_INTERNAL_72887fab_4_k_cu_5a65b9ae4cuda3std3__420unreachable_sentinelE,(_ZN34_INTERNAL_72887fab_4_k_cu_5a65b9ae6thrust24THRUST_300001_SM_1000_NS6system6detail10sequential3seqE - _ZN34_INTERNAL_72887fab_4_k_cu_5a65b9ae4cuda3std3__420unreachable_sentinelE)
_ZN34_INTERNAL_72887fab_4_k_cu_5a65b9ae4cuda3std3__420unreachable_sentinelE:
	.zero		1
	.type		_ZN34_INTERNAL_72887fab_4_k_cu_5a65b9ae6thrust24THRUST_300001_SM_1000_NS6system6detail10sequential3seqE,@object
	.size		_ZN34_INTERNAL_72887fab_4_k_cu_5a65b9ae6thrust24THRUST_300001_SM_1000_NS6system6detail10sequential3seqE,(_ZN34_INTERNAL_72887fab_4_k_cu_5a65b9ae4cuda3std3__45__cpo4cendE - _ZN34_INTERNAL_72887fab_4_k_cu_5a65b9ae6thrust24THRUST_300001_SM_1000_NS6system6detail10sequential3seqE)
_ZN34_INTERNAL_72887fab_4_k_cu_5a65b9ae6thrust24THRUST_300001_SM_1000_NS6system6detail10sequential3seqE:
	.zero		1
	.type		_ZN34_INTERNAL_72887fab_4_k_cu_5a65b9ae4cuda3std3__45__cpo4cendE,@object
	.size		_ZN34_INTERNAL_72887fab_4_k_cu_5a65b9ae4cuda3std3__45__cpo4cendE,(_ZN34_INTERNAL_72887fab_4_k_cu_5a65b9ae4cuda3std6ranges3__45__cpo9iter_swapE - _ZN34_INTERNAL_72887fab_4_k_cu_5a65b9ae4cuda3std3__45__cpo4cendE)
_ZN34_INTERNAL_72887fab_4_k_cu_5a65b9ae4cuda3std3__45__cpo4cendE:
	.zero		1
	.type		_ZN34_INTERNAL_72887fab_4_k_cu_5a65b9ae4cuda3std6ranges3__45__cpo9iter_swapE,@object
	.size		_ZN34_INTERNAL_72887fab_4_k_cu_5a65b9ae4cuda3std6ranges3__45__cpo9iter_swapE,(_ZN34_INTERNAL_72887fab_4_k_cu_5a65b9ae4cuda3std3__45__cpo5crendE - _ZN34_INTERNAL_72887fab_4_k_cu_5a65b9ae4cuda3std6ranges3__45__cpo9iter_swapE)
_ZN34_INTERNAL_72887fab_4_k_cu_5a65b9ae4cuda3std6ranges3__45__cpo9iter_swapE:
	.zero		1
	.type		_ZN34_INTERNAL_72887fab_4_k_cu_5a65b9ae4cuda3std3__45__cpo5crendE,@object
	.size		_ZN34_INTERNAL_72887fab_4_k_cu_5a65b9ae4cuda3std3__45__cpo5crendE,(_ZN34_INTERNAL_72887fab_4_k_cu_5a65b9ae4cuda3std6ranges3__45__cpo5cdataE - _ZN34_INTERNAL_72887fab_4_k_cu_5a65b9ae4cuda3std3__45__cpo5crendE)
_ZN34_INTERNAL_72887fab_4_k_cu_5a65b9ae4cuda3std3__45__cpo5crendE:
	.zero		1
	.type		_ZN34_INTERNAL_72887fab_4_k_cu_5a65b9ae4cuda3std6ranges3__45__cpo5cdataE,@object
	.size		_ZN34_INTERNAL_72887fab_4_k_cu_5a65b9ae4cuda3std6ranges3__45__cpo5cdataE,(_ZN34_INTERNAL_72887fab_4_k_cu_5a65b9ae4cuda3std6ranges3__45__cpo3endE - _ZN34_INTERNAL_72887fab_4_k_cu_5a65b9ae4cuda3std6ranges3__45__cpo5cdataE)
_ZN34_INTERNAL_72887fab_4_k_cu_5a65b9ae4cuda3std6ranges3__45__cpo5cdataE:
	.zero		1
	.type		_ZN34_INTERNAL_72887fab_4_k_cu_5a65b9ae4cuda3std6ranges3__45__cpo3endE,@object
	.size		_ZN34_INTERNAL_72887fab_4_k_cu_5a65b9ae4cuda3std6ranges3__45__cpo3endE,(_ZN34_INTERNAL_72887fab_4_k_cu_5a65b9ae4cuda3std3__419piecewise_constructE - _ZN34_INTERNAL_72887fab_4_k_cu_5a65b9ae4cuda3std6ranges3__45__cpo3endE)
_ZN34_INTERNAL_72887fab_4_k_cu_5a65b9ae4cuda3std6ranges3__45__cpo3endE:
	.zero		1
	.type		_ZN34_INTERNAL_72887fab_4_k_cu_5a65b9ae4cuda3std3__419piecewise_constructE,@object
	.size		_ZN34_INTERNAL_72887fab_4_k_cu_5a65b9ae4cuda3std3__419piecewise_constructE,(_ZN34_INTERNAL_72887fab_4_k_cu_5a65b9ae4cuda3std6ranges3__45__cpo5ssizeE - _ZN34_INTERNAL_72887fab_4_k_cu_5a65b9ae4cuda3std3__419piecewise_constructE)
_ZN34_INTERNAL_72887fab_4_k_cu_5a65b9ae4cuda3std3__419piecewise_constructE:
	.zero		1
	.type		_ZN34_INTERNAL_72887fab_4_k_cu_5a65b9ae4cuda3std6ranges3__45__cpo5ssizeE,@object
	.size		_ZN34_INTERNAL_72887fab_4_k_cu_5a65b9ae4cuda3std6ranges3__45__cpo5ssizeE,(_ZN34_INTERNAL_72887fab_4_k_cu_5a65b9ae4cuda3std3__45__cpo3endE - _ZN34_INTERNAL_72887fab_4_k_cu_5a65b9ae4cuda3std6ranges3__45__cpo5ssizeE)
_ZN34_INTERNAL_72887fab_4_k_cu_5a65b9ae4cuda3std6ranges3__45__cpo5ssizeE:
	.zero		1
	.type		_ZN34_INTERNAL_72887fab_4_k_cu_5a65b9ae4cuda3std3__45__cpo3endE,@object
	.size		_ZN34_INTERNAL_72887fab_4_k_cu_5a65b9ae4cuda3std3__45__cpo3endE,(_ZN34_INTERNAL_72887fab_4_k_cu_5a65b9ae4cuda3std6ranges3__45__cpo4cendE - _ZN34_INTERNAL_72887fab_4_k_cu_5a65b9ae4cuda3std3__45__cpo3endE)
_ZN34_INTERNAL_72887fab_4_k_cu_5a65b9ae4cuda3std3__45__cpo3endE:
	.zero		1
	.type		_ZN34_INTERNAL_72887fab_4_k_cu_5a65b9ae4cuda3std6ranges3__45__cpo4cendE,@object
	.size		_ZN34_INTERNAL_72887fab_4_k_cu_5a65b9ae4cuda3std6ranges3__45__cpo4cendE,(_ZN34_INTERNAL_72887fab_4_k_cu_5a65b9ae4cuda3std3__45__cpo4rendE - _ZN34_INTERNAL_72887fab_4_k_cu_5a65b9ae4cuda3std6ranges3__45__cpo4cendE)
_ZN34_INTERNAL_72887fab_4_k_cu_5a65b9ae4cuda3std6ranges3__45__cpo4cendE:
	.zero		1
	.type		_ZN34_INTERNAL_72887fab_4_k_cu_5a65b9ae4cuda3std3__45__cpo4rendE,@object
	.size		_ZN34_INTERNAL_72887fab_4_k_cu_5a65b9ae4cuda3std3__45__cpo4rendE,(_ZN34_INTERNAL_72887fab_4_k_cu_5a65b9ae4cuda3std6ranges3__45__cpo4prevE - _ZN34_INTERNAL_72887fab_4_k_cu_5a65b9ae4cuda3std3__45__cpo4rendE)
_ZN34_INTERNAL_72887fab_4_k_cu_5a65b9ae4cuda3std3__45__cpo4rendE:
	.zero		1
	.type		_ZN34_INTERNAL_72887fab_4_k_cu_5a65b9ae4cuda3std6ranges3__45__cpo4prevE,@object
	.size		_ZN34_INTERNAL_72887fab_4_k_cu_5a65b9ae4cuda3std6ranges3__45__cpo4prevE,(_ZN34_INTERNAL_72887fab_4_k_cu_5a65b9ae4cuda3std6ranges3__45__cpo9iter_moveE - _ZN34_INTERNAL_72887fab_4_k_cu_5a65b9ae4cuda3std6ranges3__45__cpo4prevE)
_ZN34_INTERNAL_72887fab_4_k_cu_5a65b9ae4cuda3std6ranges3__45__cpo4prevE:
	.zero		1
	.type		_ZN34_INTERNAL_72887fab_4_k_cu_5a65b9ae4cuda3std6ranges3__45__cpo9iter_moveE,@object
	.size		_ZN34_INTERNAL_72887fab_4_k_cu_5a65b9ae4cuda3std6ranges3__45__cpo9iter_moveE,(.L_13 - _ZN34_INTERNAL_72887fab_4_k_cu_5a65b9ae4cuda3std6ranges3__45__cpo9iter_moveE)
_ZN34_INTERNAL_72887fab_4_k_cu_5a65b9ae4cuda3std6ranges3__45__cpo9iter_moveE:
	.zero		1
.L_13:


//--------------------- .nv.constant0._cupy_pack_complex128 --------------------------
	.section	.nv.constant0._cupy_pack_complex128,"a",@progbits
	.sectionflags	@""
	.align	4
.nv.constant0._cupy_pack_complex128:
	.zero		920


//--------------------- .nv.constant0._cupy_pack_complex64 --------------------------
	.section	.nv.constant0._cupy_pack_complex64,"a",@progbits
	.sectionflags	@""
	.align	4
.nv.constant0._cupy_pack_complex64:
	.zero		920


//--------------------- .nv.constant0._cupy_pack_float64 --------------------------
	.section	.nv.constant0._cupy_pack_float64,"a",@progbits
	.sectionflags	@""
	.align	4
.nv.constant0._cupy_pack_float64:
	.zero		920


//--------------------- .nv.constant0._cupy_pack_float32 --------------------------
	.section	.nv.constant0._cupy_pack_float32,"a",@progbits
	.sectionflags	@""
	.align	4
.nv.constant0._cupy_pack_float32:
	.zero		920


//--------------------- .nv.constant0._cupy_pack_uint32 --------------------------
	.section	.nv.constant0._cupy_pack_uint32,"a",@progbits
	.sectionflags	@""
	.align	4
.nv.constant0._cupy_pack_uint32:
	.zero		920


//--------------------- .nv.constant0._cupy_pack_int32 --------------------------
	.section	.nv.constant0._cupy_pack_int32,"a",@progbits
	.sectionflags	@""
	.align	4
.nv.constant0._cupy_pack_int32:
	.zero		920


//--------------------- .nv.constant0._cupy_pack_uint16 --------------------------
	.section	.nv.constant0._cupy_pack_uint16,"a",@progbits
	.sectionflags	@""
	.align	4
.nv.constant0._cupy_pack_uint16:
	.zero		920


//--------------------- .nv.constant0._cupy_pack_int16 --------------------------
	.section	.nv.constant0._cupy_pack_int16,"a",@progbits
	.sectionflags	@""
	.align	4
.nv.constant0._cupy_pack_int16:
	.zero		920


//--------------------- .nv.constant0._cupy_pack_uint8 --------------------------
	.section	.nv.constant0._cupy_pack_uint8,"a",@progbits
	.sectionflags	@""
	.align	4
.nv.constant0._cupy_pack_uint8:
	.zero		920


//--------------------- .nv.constant0._cupy_pack_int8 --------------------------
	.section	.nv.constant0._cupy_pack_int8,"a",@progbits
	.sectionflags	@""
	.align	4
.nv.constant0._cupy_pack_int8:
	.zero		920


//--------------------- SYMBOLS --------------------------

	.type		.nv.reservedSmem.offset0,@object
	.size		.nv.reservedSmem.offset0,0x4
